	.target	sm_90a

	.elftype	@"ET_EXEC"


//--------------------- .note.nv.tkinfo           --------------------------
	.section	.note.nv.tkinfo,"",@"SHT_NOTE"
	.sectionflags	@"SHF_NOTE_NV_TKINFO"
	.tkinfo
        /*0018*/ 	.word	0x00000002
        /*0030*/ 	.string	""
        /*0030*/ 	.string	"ptxas"
        /*0030*/ 	.string	"Cuda compilation tools, release 13.0, V13.0.88"
        /*0030*/ 	.string	"Build cuda_13.0.r13.0/compiler.36424714_0"
        /*0030*/ 	.string	"-arch sm_90a -m 64 "



//--------------------- .note.nv.cuinfo           --------------------------
	.section	.note.nv.cuinfo,"",@"SHT_NOTE"
	.sectionflags	@"SHF_NOTE_NV_CUINFO"
        /*0018*/ 	.short	0x0002
        /*001a*/ 	.short	0x005a
        /*001c*/ 	.short	0x0082
	.zero		2


//--------------------- .nv.info                  --------------------------
	.section	.nv.info,"",@"SHT_CUDA_INFO"
	.align	4


	//----- nvinfo : EIATTR_REGCOUNT
	.align		4
        /*0000*/ 	.byte	0x04, 0x2f
        /*0002*/ 	.short	(.L_15 - .L_14)
	.align		4
.L_14:
        /*0004*/ 	.word	index@(_ZN7cutlass13device_kernelINS_4gemm6kernel13GemmUniversalIN4cute5tupleIJiiiiEEENS1_10collective13CollectiveMmaINS1_34MainloopSm90TmaGmmaWarpSpecializedILi16ENS5_IJNS4_1CILi2EEENSA_ILi1EEESC_EEENS1_35KernelTmaWarpSpecializedCooperativeEEENS5_IJNSA_ILi256EEENSA_ILi192EEENSA_ILi16EEEEEENS_6half_tENS5_IJlSC_lEEESK_SL_NS4_8TiledMMAINS4_8MMA_AtomIJNS4_4SM904GMMA26MMA_64x192x16_F32F16F16_SSILNSP_5MajorE0ELSR_0ELNSP_7ScaleInE1ELSS_1EEEEEENS4_6LayoutISD_NS5_IJSC_NSA_ILi0EEESW_EEEEENS5_IJNS4_10UnderscoreESZ_SZ_EEEEENS4_13SM90_TMA_LOADENS4_14ComposedLayoutINS4_7SwizzleILi1ELi4ELi3EEENS4_18smem_ptr_flag_bitsILi16EEENSV_INS5_IJNSA_ILi8EEESI_EEENS5_IJSI_SC_EEEEEEEvNS4_8identityENS4_23SM90_TMA_LOAD_MULTICASTES1C_vS1D_EENS_8epilogue10collective6detail29Sm90TmaWarpSpecializedAdapterINS1H_15DefaultEpilogueISK_SL_SL_NS1G_6thread17LinearCombinationISK_Li1EffLNS1L_9ScaleType4KindE0ELNS_15FloatRoundStyleE2ESK_EENS1_15EpilogueDefaultEEEEEvvEEEEvNT_6ParamsE)
        /*0008*/ 	.word	0x000000a8


	//----- nvinfo : EIATTR_FRAME_SIZE
	.align		4
.L_15:
        /*000c*/ 	.byte	0x04, 0x11
        /*000e*/ 	.short	(.L_17 - .L_16)
	.align		4
.L_16:
        /*0010*/ 	.word	index@(_ZN7cutlass13device_kernelINS_4gemm6kernel13GemmUniversalIN4cute5tupleIJiiiiEEENS1_10collective13CollectiveMmaINS1_34MainloopSm90TmaGmmaWarpSpecializedILi16ENS5_IJNS4_1CILi2EEENSA_ILi1EEESC_EEENS1_35KernelTmaWarpSpecializedCooperativeEEENS5_IJNSA_ILi256EEENSA_ILi192EEENSA_ILi16EEEEEENS_6half_tENS5_IJlSC_lEEESK_SL_NS4_8TiledMMAINS4_8MMA_AtomIJNS4_4SM904GMMA26MMA_64x192x16_F32F16F16_SSILNSP_5MajorE0ELSR_0ELNSP_7ScaleInE1ELSS_1EEEEEENS4_6LayoutISD_NS5_IJSC_NSA_ILi0EEESW_EEEEENS5_IJNS4_10UnderscoreESZ_SZ_EEEEENS4_13SM90_TMA_LOADENS4_14ComposedLayoutINS4_7SwizzleILi1ELi4ELi3EEENS4_18smem_ptr_flag_bitsILi16EEENSV_INS5_IJNSA_ILi8EEESI_EEENS5_IJSI_SC_EEEEEEEvNS4_8identityENS4_23SM90_TMA_LOAD_MULTICASTES1C_vS1D_EENS_8epilogue10collective6detail29Sm90TmaWarpSpecializedAdapterINS1H_15DefaultEpilogueISK_SL_SL_NS1G_6thread17LinearCombinationISK_Li1EffLNS1L_9ScaleType4KindE0ELNS_15FloatRoundStyleE2ESK_EENS1_15EpilogueDefaultEEEEEvvEEEEvNT_6ParamsE)
        /*0014*/ 	.word	0x00000000


	//----- nvinfo : EIATTR_MIN_STACK_SIZE
	.align		4
.L_17:
        /*0018*/ 	.byte	0x04, 0x12
        /*001a*/ 	.short	(.L_19 - .L_18)
	.align		4
.L_18:
        /*001c*/ 	.word	index@(_ZN7cutlass13device_kernelINS_4gemm6kernel13GemmUniversalIN4cute5tupleIJiiiiEEENS1_10collective13CollectiveMmaINS1_34MainloopSm90TmaGmmaWarpSpecializedILi16ENS5_IJNS4_1CILi2EEENSA_ILi1EEESC_EEENS1_35KernelTmaWarpSpecializedCooperativeEEENS5_IJNSA_ILi256EEENSA_ILi192EEENSA_ILi16EEEEEENS_6half_tENS5_IJlSC_lEEESK_SL_NS4_8TiledMMAINS4_8MMA_AtomIJNS4_4SM904GMMA26MMA_64x192x16_F32F16F16_SSILNSP_5MajorE0ELSR_0ELNSP_7ScaleInE1ELSS_1EEEEEENS4_6LayoutISD_NS5_IJSC_NSA_ILi0EEESW_EEEEENS5_IJNS4_10UnderscoreESZ_SZ_EEEEENS4_13SM90_TMA_LOADENS4_14ComposedLayoutINS4_7SwizzleILi1ELi4ELi3EEENS4_18smem_ptr_flag_bitsILi16EEENSV_INS5_IJNSA_ILi8EEESI_EEENS5_IJSI_SC_EEEEEEEvNS4_8identityENS4_23SM90_TMA_LOAD_MULTICASTES1C_vS1D_EENS_8epilogue10collective6detail29Sm90TmaWarpSpecializedAdapterINS1H_15DefaultEpilogueISK_SL_SL_NS1G_6thread17LinearCombinationISK_Li1EffLNS1L_9ScaleType4KindE0ELNS_15FloatRoundStyleE2ESK_EENS1_15EpilogueDefaultEEEEEvvEEEEvNT_6ParamsE)
        /*0020*/ 	.word	0x00000000
.L_19:


//--------------------- .nv.compat                --------------------------
	.section	.nv.compat,"",@"SHT_CUDA_COMPAT_INFO"
	.align	4
        /*0000*/ 	.byte	0x02, 0x09, 0x01, 0x00, 0x02, 0x02, 0x04, 0x00, 0x02, 0x05, 0x05, 0x00, 0x03, 0x07, 0x01, 0x01
        /*0010*/ 	.byte	0x02, 0x03, 0x01, 0x00, 0x02, 0x06, 0x01, 0x00, 0x04, 0x0b, 0x08, 0x00, 0x00, 0x00, 0x00, 0x00
        /*0020*/ 	.byte	0x00, 0x00, 0x00, 0x00


//--------------------- .nv.info._ZN7cutlass13device_kernelINS_4gemm6kernel13GemmUniversalIN4cute5tupleIJiiiiEEENS1_10collective13CollectiveMmaINS1_34MainloopSm90TmaGmmaWarpSpecializedILi16ENS5_IJNS4_1CILi2EEENSA_ILi1EEESC_EEENS1_35KernelTmaWarpSpecializedCooperativeEEENS5_IJNSA_ILi256EEENSA_ILi192EEENSA_ILi16EEEEEENS_6half_tENS5_IJlSC_lEEESK_SL_NS4_8TiledMMAINS4_8MMA_AtomIJNS4_4SM904GMMA26MMA_64x192x16_F32F16F16_SSILNSP_5MajorE0ELSR_0ELNSP_7ScaleInE1ELSS_1EEEEEENS4_6LayoutISD_NS5_IJSC_NSA_ILi0EEESW_EEEEENS5_IJNS4_10UnderscoreESZ_SZ_EEEEENS4_13SM90_TMA_LOADENS4_14ComposedLayoutINS4_7SwizzleILi1ELi4ELi3EEENS4_18smem_ptr_flag_bitsILi16EEENSV_INS5_IJNSA_ILi8EEESI_EEENS5_IJSI_SC_EEEEEEEvNS4_8identityENS4_23SM90_TMA_LOAD_MULTICASTES1C_vS1D_EENS_8epilogue10collective6detail29Sm90TmaWarpSpecializedAdapterINS1H_15DefaultEpilogueISK_SL_SL_NS1G_6thread17LinearCombinationISK_Li1EffLNS1L_9ScaleType4KindE0ELNS_15FloatRoundStyleE2ESK_EENS1_15EpilogueDefaultEEEEEvvEEEEvNT_6ParamsE --------------------------
	.section	.nv.info._ZN7cutlass13device_kernelINS_4gemm6kernel13GemmUniversalIN4cute5tupleIJiiiiEEENS1_10collective13CollectiveMmaINS1_34MainloopSm90TmaGmmaWarpSpecializedILi16ENS5_IJNS4_1CILi2EEENSA_ILi1EEESC_EEENS1_35KernelTmaWarpSpecializedCooperativeEEENS5_IJNSA_ILi256EEENSA_ILi192EEENSA_ILi16EEEEEENS_6half_tENS5_IJlSC_lEEESK_SL_NS4_8TiledMMAINS4_8MMA_AtomIJNS4_4SM904GMMA26MMA_64x192x16_F32F16F16_SSILNSP_5MajorE0ELSR_0ELNSP_7ScaleInE1ELSS_1EEEEEENS4_6LayoutISD_NS5_IJSC_NSA_ILi0EEESW_EEEEENS5_IJNS4_10UnderscoreESZ_SZ_EEEEENS4_13SM90_TMA_LOADENS4_14ComposedLayoutINS4_7SwizzleILi1ELi4ELi3EEENS4_18smem_ptr_flag_bitsILi16EEENSV_INS5_IJNSA_ILi8EEESI_EEENS5_IJSI_SC_EEEEEEEvNS4_8identityENS4_23SM90_TMA_LOAD_MULTICASTES1C_vS1D_EENS_8epilogue10collective6detail29Sm90TmaWarpSpecializedAdapterINS1H_15DefaultEpilogueISK_SL_SL_NS1G_6thread17LinearCombinationISK_Li1EffLNS1L_9ScaleType4KindE0ELNS_15FloatRoundStyleE2ESK_EENS1_15EpilogueDefaultEEEEEvvEEEEvNT_6ParamsE,"",@"SHT_CUDA_INFO"
	.sectionflags	@""
	.align	4


	//----- nvinfo : EIATTR_CUDA_API_VERSION
	.align		4
        /*0000*/ 	.byte	0x04, 0x37
        /*0002*/ 	.short	(.L_21 - .L_20)
.L_20:
        /*0004*/ 	.word	0x00000082


	//----- nvinfo : EIATTR_KPARAM_INFO
	.align		4
.L_21:
        /*0008*/ 	.byte	0x04, 0x17
        /*000a*/ 	.short	(.L_23 - .L_22)
.L_22:
        /*000c*/ 	.word	0x00000000
        /*0010*/ 	.short	0x0000
        /*0012*/ 	.short	0x0070
        /*0014*/ 	.byte	0x00, 0xf0, 0x01, 0x10


	//----- nvinfo : EIATTR_SPARSE_MMA_MASK
	.align		4
.L_23:
        /*0018*/ 	.byte	0x03, 0x50
        /*001a*/ 	.short	0x0000


	//----- nvinfo : EIATTR_MAXREG_COUNT
	.align		4
        /*001c*/ 	.byte	0x03, 0x1b
        /*001e*/ 	.short	0x00a8


	//----- nvinfo : EIATTR_NUM_BARRIERS
	.align		4
        /*0020*/ 	.byte	0x02, 0x4c
        /*0022*/ 	.byte	0x01
	.zero		1


	//----- nvinfo : EIATTR_EXTERNS
	.align		4
        /*0024*/ 	.byte	0x04, 0x0f
        /*0026*/ 	.short	(.L_25 - .L_24)


	//   ....[0]....
	.align		4
.L_24:
        /*0028*/ 	.word	index@(__assertfail)


	//----- nvinfo : EIATTR_MERCURY_ISA_VERSION
	.align		4
.L_25:
        /*002c*/ 	.byte	0x03, 0x5f
        /*002e*/ 	.short	0x0101


	//----- nvinfo : EIATTR_INT_WARP_WIDE_INSTR_OFFSETS
	.align		4
        /*0030*/ 	.byte	0x04, 0x31
        /*0032*/ 	.short	(.L_27 - .L_26)


	//   ....[0]....
.L_26:
        /*0034*/ 	.word	0x00000700


	//   ....[1]....
        /*0038*/ 	.word	0x00000720


	//   ....[2]....
        /*003c*/ 	.word	0x000008b0


	//----- nvinfo : EIATTR_COOP_GROUP_MASK_REGIDS
	.align		4
.L_27:
        /*0040*/ 	.byte	0x04, 0x29
        /*0042*/ 	.short	(.L_29 - .L_28)


	//   ....[0]....
.L_28:
        /*0044*/ 	.word	0xffffffff


	//   ....[1]....
        /*0048*/ 	.word	0xffffffff


	//   ....[2]....
        /*004c*/ 	.word	0xffffffff


	//   ....[3]....
        /*0050*/ 	.word	0xffffffff


	//   ....[4]....
        /*0054*/ 	.word	0xffffffff


	//   ....[5]....
        /*0058*/ 	.word	0xffffffff


	//----- nvinfo : EIATTR_COOP_GROUP_INSTR_OFFSETS
	.align		4
.L_29:
        /*005c*/ 	.byte	0x04, 0x28
        /*005e*/ 	.short	(.L_31 - .L_30)


	//   ....[0]....
.L_30:
        /*0060*/ 	.word	0x00000060


	//   ....[1]....
        /*0064*/ 	.word	0x00000070


	//   ....[2]....
        /*0068*/ 	.word	0x00000190


	//   ....[3]....
        /*006c*/ 	.word	0x00000570


	//   ....[4]....
        /*0070*/ 	.word	0x000009e0


	//   ....[5]....
        /*0074*/ 	.word	0x00001560


	//----- nvinfo : EIATTR_REG_RECONFIG
	.align		4
.L_31:
        /*0078*/ 	.byte	0x01, 0x54
	.zero		2


	//----- nvinfo : EIATTR_SYSCALL_OFFSETS
	.align		4
        /*007c*/ 	.byte	0x04, 0x46
        /*007e*/ 	.short	(.L_33 - .L_32)


	//   ....[0]....
.L_32:
        /*0080*/ 	.word	0x00001720


	//----- nvinfo : EIATTR_MBARRIER_INSTR_OFFSETS
	.align		4
.L_33:
        /*0084*/ 	.byte	0x04, 0x39
        /*0086*/ 	.short	(.L_35 - .L_34)


	//   ....[0]....
.L_34:
        /*0088*/ 	.word	0x00000330
        /*008c*/ 	.word	0x000000ff
        /*0090*/ 	.word	0x00000000
        /*0094*/ 	.short	0x0100
        /*0096*/ 	.byte	0x08
	.zero		1


	//   ....[1]....
        /*0098*/ 	.word	0x00000340
        /*009c*/ 	.word	0x000000ff
        /*00a0*/ 	.word	0x00000080
        /*00a4*/ 	.short	0x0100
        /*00a6*/ 	.byte	0x08
	.zero		1


	//   ....[2]....
        /*00a8*/ 	.word	0x00000350
        /*00ac*/ 	.word	0x000000ff
        /*00b0*/ 	.word	0x00000008
        /*00b4*/ 	.short	0x0100
        /*00b6*/ 	.byte	0x08
	.zero		1


	//   ....[3]....
        /*00b8*/ 	.word	0x00000360
        /*00bc*/ 	.word	0x000000ff
        /*00c0*/ 	.word	0x00000088
        /*00c4*/ 	.short	0x0100
        /*00c6*/ 	.byte	0x08
	.zero		1


	//   ....[4]....
        /*00c8*/ 	.word	0x00000370
        /*00cc*/ 	.word	0x000000ff
        /*00d0*/ 	.word	0x00000010
        /*00d4*/ 	.short	0x0100
        /*00d6*/ 	.byte	0x08
	.zero		1


	//   ....[5]....
        /*00d8*/ 	.word	0x00000380
        /*00dc*/ 	.word	0x000000ff
        /*00e0*/ 	.word	0x00000090
        /*00e4*/ 	.short	0x0100
        /*00e6*/ 	.byte	0x08
	.zero		1


	//   ....[6]....
        /*00e8*/ 	.word	0x00000390
        /*00ec*/ 	.word	0x000000ff
        /*00f0*/ 	.word	0x00000018
        /*00f4*/ 	.short	0x0100
        /*00f6*/ 	.byte	0x08
	.zero		1


	//   ....[7]....
        /*00f8*/ 	.word	0x000003a0
        /*00fc*/ 	.word	0x000000ff
        /*0100*/ 	.word	0x00000098
        /*0104*/ 	.short	0x0100
        /*0106*/ 	.byte	0x08
	.zero		1


	//   ....[8]....
        /*0108*/ 	.word	0x000003b0
        /*010c*/ 	.word	0x000000ff
        /*0110*/ 	.word	0x00000020
        /*0114*/ 	.short	0x0100
        /*0116*/ 	.byte	0x08
	.zero		1


	//   ....[9]....
        /*0118*/ 	.word	0x000003c0
        /*011c*/ 	.word	0x000000ff
        /*0120*/ 	.word	0x000000a0
        /*0124*/ 	.short	0x0100
        /*0126*/ 	.byte	0x08
	.zero		1


	//   ....[10]....
        /*0128*/ 	.word	0x000003d0
        /*012c*/ 	.word	0x000000ff
        /*0130*/ 	.word	0x00000028
        /*0134*/ 	.short	0x0100
        /*0136*/ 	.byte	0x08
	.zero		1


	//   ....[11]....
        /*0138*/ 	.word	0x000003e0
        /*013c*/ 	.word	0x000000ff
        /*0140*/ 	.word	0x000000a8
        /*0144*/ 	.short	0x0100
        /*0146*/ 	.byte	0x08
	.zero		1


	//   ....[12]....
        /*0148*/ 	.word	0x000003f0
        /*014c*/ 	.word	0x000000ff
        /*0150*/ 	.word	0x00000030
        /*0154*/ 	.short	0x0100
        /*0156*/ 	.byte	0x08
	.zero		1


	//   ....[13]....
        /*0158*/ 	.word	0x00000400
        /*015c*/ 	.word	0x000000ff
        /*0160*/ 	.word	0x000000b0
        /*0164*/ 	.short	0x0100
        /*0166*/ 	.byte	0x08
	.zero		1


	//   ....[14]....
        /*0168*/ 	.word	0x00000410
        /*016c*/ 	.word	0x000000ff
        /*0170*/ 	.word	0x00000038
        /*0174*/ 	.short	0x0100
        /*0176*/ 	.byte	0x08
	.zero		1


	//   ....[15]....
        /*0178*/ 	.word	0x00000420
        /*017c*/ 	.word	0x000000ff
        /*0180*/ 	.word	0x000000b8
        /*0184*/ 	.short	0x0100
        /*0186*/ 	.byte	0x08
	.zero		1


	//   ....[16]....
        /*0188*/ 	.word	0x00000430
        /*018c*/ 	.word	0x000000ff
        /*0190*/ 	.word	0x00000040
        /*0194*/ 	.short	0x0100
        /*0196*/ 	.byte	0x08
	.zero		1


	//   ....[17]....
        /*0198*/ 	.word	0x00000440
        /*019c*/ 	.word	0x000000ff
        /*01a0*/ 	.word	0x000000c0
        /*01a4*/ 	.short	0x0100
        /*01a6*/ 	.byte	0x08
	.zero		1


	//   ....[18]....
        /*01a8*/ 	.word	0x00000450
        /*01ac*/ 	.word	0x000000ff
        /*01b0*/ 	.word	0x00000048
        /*01b4*/ 	.short	0x0100
        /*01b6*/ 	.byte	0x08
	.zero		1


	//   ....[19]....
        /*01b8*/ 	.word	0x00000460
        /*01bc*/ 	.word	0x000000ff
        /*01c0*/ 	.word	0x000000c8
        /*01c4*/ 	.short	0x0100
        /*01c6*/ 	.byte	0x08
	.zero		1


	//   ....[20]....
        /*01c8*/ 	.word	0x00000470
        /*01cc*/ 	.word	0x000000ff
        /*01d0*/ 	.word	0x00000050
        /*01d4*/ 	.short	0x0100
        /*01d6*/ 	.byte	0x08
	.zero		1


	//   ....[21]....
        /*01d8*/ 	.word	0x00000480
        /*01dc*/ 	.word	0x000000ff
        /*01e0*/ 	.word	0x000000d0
        /*01e4*/ 	.short	0x0100
        /*01e6*/ 	.byte	0x08
	.zero		1


	//   ....[22]....
        /*01e8*/ 	.word	0x00000490
        /*01ec*/ 	.word	0x000000ff
        /*01f0*/ 	.word	0x00000058
        /*01f4*/ 	.short	0x0100
        /*01f6*/ 	.byte	0x08
	.zero		1


	//   ....[23]....
        /*01f8*/ 	.word	0x000004a0
        /*01fc*/ 	.word	0x000000ff
        /*0200*/ 	.word	0x000000d8
        /*0204*/ 	.short	0x0100
        /*0206*/ 	.byte	0x08
	.zero		1


	//   ....[24]....
        /*0208*/ 	.word	0x000004b0
        /*020c*/ 	.word	0x000000ff
        /*0210*/ 	.word	0x00000060
        /*0214*/ 	.short	0x0100
        /*0216*/ 	.byte	0x08
	.zero		1


	//   ....[25]....
        /*0218*/ 	.word	0x000004c0
        /*021c*/ 	.word	0x000000ff
        /*0220*/ 	.word	0x000000e0
        /*0224*/ 	.short	0x0100
        /*0226*/ 	.byte	0x08
	.zero		1


	//   ....[26]....
        /*0228*/ 	.word	0x000004d0
        /*022c*/ 	.word	0x000000ff
        /*0230*/ 	.word	0x00000068
        /*0234*/ 	.short	0x0100
        /*0236*/ 	.byte	0x08
	.zero		1


	//   ....[27]....
        /*0238*/ 	.word	0x000004e0
        /*023c*/ 	.word	0x000000ff
        /*0240*/ 	.word	0x000000e8
        /*0244*/ 	.short	0x0100
        /*0246*/ 	.byte	0x08
	.zero		1


	//   ....[28]....
        /*0248*/ 	.word	0x000004f0
        /*024c*/ 	.word	0x000000ff
        /*0250*/ 	.word	0x00000070
        /*0254*/ 	.short	0x0100
        /*0256*/ 	.byte	0x08
	.zero		1


	//   ....[29]....
        /*0258*/ 	.word	0x00000500
        /*025c*/ 	.word	0x000000ff
        /*0260*/ 	.word	0x000000f0
        /*0264*/ 	.short	0x0100
        /*0266*/ 	.byte	0x08
	.zero		1


	//   ....[30]....
        /*0268*/ 	.word	0x00000510
        /*026c*/ 	.word	0x000000ff
        /*0270*/ 	.word	0x00000078
        /*0274*/ 	.short	0x0100
        /*0276*/ 	.byte	0x08
	.zero		1


	//   ....[31]....
        /*0278*/ 	.word	0x00000520
        /*027c*/ 	.word	0x000000ff
        /*0280*/ 	.word	0x000000f8
        /*0284*/ 	.short	0x0100
        /*0286*/ 	.byte	0x08
	.zero		1


	//   ....[32]....
        /*0288*/ 	.word	0x000008f0
        /*028c*/ 	.word	0x000000ff
        /*0290*/ 	.word	0x00000110
        /*0294*/ 	.short	0x0100
        /*0296*/ 	.byte	0x06
	.zero		1


	//   ....[33]....
        /*0298*/ 	.word	0x00000950
        /*029c*/ 	.word	0x000000ff
        /*02a0*/ 	.word	0x00000118
        /*02a4*/ 	.short	0x0100
        /*02a6*/ 	.byte	0x06
	.zero		1


	//   ....[34]....
        /*02a8*/ 	.word	0x000017c0
        /*02ac*/ 	.word	0x00000003
        /*02b0*/ 	.word	0x00000000
        /*02b4*/ 	.short	0x010a
        /*02b6*/ 	.byte	0x3f
	.zero		1


	//   ....[35]....
        /*02b8*/ 	.word	0x00001800
        /*02bc*/ 	.word	0x00000003
        /*02c0*/ 	.word	0x00000000
        /*02c4*/ 	.short	0x010a
        /*02c6*/ 	.byte	0x3f
	.zero		1


	//   ....[36]....
        /*02c8*/ 	.word	0x00001a60
        /*02cc*/ 	.word	0x000000ff
        /*02d0*/ 	.word	0x00000000
        /*02d4*/ 	.short	0x010a
        /*02d6*/ 	.byte	0x04
	.zero		1


	//   ....[37]....
        /*02d8*/ 	.word	0x00001aa0
        /*02dc*/ 	.word	0x000000ff
        /*02e0*/ 	.word	0x00000000
        /*02e4*/ 	.short	0x010a
        /*02e6*/ 	.byte	0x04
	.zero		1


	//   ....[38]....
        /*02e8*/ 	.word	0x00001bf0
        /*02ec*/ 	.word	0x00000006
        /*02f0*/ 	.word	0x00000000
        /*02f4*/ 	.short	0x0101
        /*02f6*/ 	.byte	0x3f
	.zero		1


	//   ....[39]....
        /*02f8*/ 	.word	0x00001db0
        /*02fc*/ 	.word	0x00000000
        /*0300*/ 	.word	0x00000000
        /*0304*/ 	.short	0x0101
        /*0306*/ 	.byte	0x3f
	.zero		1


	//   ....[40]....
        /*0308*/ 	.word	0x0000ef30
        /*030c*/ 	.word	0x0000000e
        /*0310*/ 	.word	0x00000080
        /*0314*/ 	.short	0x010a
        /*0316*/ 	.byte	0x3f
	.zero		1


	//   ....[41]....
        /*0318*/ 	.word	0x0000f320
        /*031c*/ 	.word	0x00000005
        /*0320*/ 	.word	0x00000118
        /*0324*/ 	.short	0x0101
        /*0326*/ 	.byte	0x3f
	.zero		1


	//   ....[42]....
        /*0328*/ 	.word	0x0000fa80
        /*032c*/ 	.word	0x00000007
        /*0330*/ 	.word	0x00000000
        /*0334*/ 	.short	0x010a
        /*0336*/ 	.byte	0x3f
	.zero		1


	//   ....[43]....
        /*0338*/ 	.word	0x0000fb00
        /*033c*/ 	.word	0x00000006
        /*0340*/ 	.word	0x00000000
        /*0344*/ 	.short	0x010a
        /*0346*/ 	.byte	0x3f
	.zero		1


	//   ....[44]....
        /*0348*/ 	.word	0x0000fb90
        /*034c*/ 	.word	0x00000007
        /*0350*/ 	.word	0x00000000
        /*0354*/ 	.short	0x010a
        /*0356*/ 	.byte	0x3f
	.zero		1


	//   ....[45]....
        /*0358*/ 	.word	0x0000fc20
        /*035c*/ 	.word	0x00000006
        /*0360*/ 	.word	0x00000000
        /*0364*/ 	.short	0x010a
        /*0366*/ 	.byte	0x3f
	.zero		1


	//   ....[46]....
        /*0368*/ 	.word	0x0000fcb0
        /*036c*/ 	.word	0x00000007
        /*0370*/ 	.word	0x00000000
        /*0374*/ 	.short	0x010a
        /*0376*/ 	.byte	0x3f
	.zero		1


	//   ....[47]....
        /*0378*/ 	.word	0x0000fd40
        /*037c*/ 	.word	0x00000006
        /*0380*/ 	.word	0x00000000
        /*0384*/ 	.short	0x010a
        /*0386*/ 	.byte	0x3f
	.zero		1


	//   ....[48]....
        /*0388*/ 	.word	0x0000fdd0
        /*038c*/ 	.word	0x00000007
        /*0390*/ 	.word	0x00000000
        /*0394*/ 	.short	0x010a
        /*0396*/ 	.byte	0x3f
	.zero		1


	//   ....[49]....
        /*0398*/ 	.word	0x0000fe60
        /*039c*/ 	.word	0x00000006
        /*03a0*/ 	.word	0x00000000
        /*03a4*/ 	.short	0x010a
        /*03a6*/ 	.byte	0x3f
	.zero		1


	//   ....[50]....
        /*03a8*/ 	.word	0x0000fef0
        /*03ac*/ 	.word	0x00000007
        /*03b0*/ 	.word	0x00000000
        /*03b4*/ 	.short	0x010a
        /*03b6*/ 	.byte	0x3f
	.zero		1


	//   ....[51]....
        /*03b8*/ 	.word	0x0000ff80
        /*03bc*/ 	.word	0x00000006
        /*03c0*/ 	.word	0x00000000
        /*03c4*/ 	.short	0x010a
        /*03c6*/ 	.byte	0x3f
	.zero		1


	//   ....[52]....
        /*03c8*/ 	.word	0x00010010
        /*03cc*/ 	.word	0x00000007
        /*03d0*/ 	.word	0x00000000
        /*03d4*/ 	.short	0x010a
        /*03d6*/ 	.byte	0x3f
	.zero		1


	//   ....[53]....
        /*03d8*/ 	.word	0x000100a0
        /*03dc*/ 	.word	0x00000006
        /*03e0*/ 	.word	0x00000000
        /*03e4*/ 	.short	0x010a
        /*03e6*/ 	.byte	0x3f
	.zero		1


	//   ....[54]....
        /*03e8*/ 	.word	0x00010130
        /*03ec*/ 	.word	0x00000007
        /*03f0*/ 	.word	0x00000000
        /*03f4*/ 	.short	0x010a
        /*03f6*/ 	.byte	0x3f
	.zero		1


	//   ....[55]....
        /*03f8*/ 	.word	0x000101c0
        /*03fc*/ 	.word	0x00000006
        /*0400*/ 	.word	0x00000000
        /*0404*/ 	.short	0x010a
        /*0406*/ 	.byte	0x3f
	.zero		1


	//   ....[56]....
        /*0408*/ 	.word	0x00010250
        /*040c*/ 	.word	0x00000007
        /*0410*/ 	.word	0x00000000
        /*0414*/ 	.short	0x010a
        /*0416*/ 	.byte	0x3f
	.zero		1


	//   ....[57]....
        /*0418*/ 	.word	0x000102e0
        /*041c*/ 	.word	0x00000005
        /*0420*/ 	.word	0x00000000
        /*0424*/ 	.short	0x010a
        /*0426*/ 	.byte	0x3f
	.zero		1


	//   ....[58]....
        /*0428*/ 	.word	0x00010340
        /*042c*/ 	.word	0x00000003
        /*0430*/ 	.word	0x00000000
        /*0434*/ 	.short	0x010a
        /*0436*/ 	.byte	0x3f
	.zero		1


	//   ....[59]....
        /*0438*/ 	.word	0x000103a0
        /*043c*/ 	.word	0x00000006
        /*0440*/ 	.word	0x00000000
        /*0444*/ 	.short	0x010a
        /*0446*/ 	.byte	0x3f
	.zero		1


	//   ....[60]....
        /*0448*/ 	.word	0x00010470
        /*044c*/ 	.word	0x0000000e
        /*0450*/ 	.word	0x00000080
        /*0454*/ 	.short	0x010a
        /*0456*/ 	.byte	0x3f
	.zero		1


	//   ....[61]....
        /*0458*/ 	.word	0x00010540
        /*045c*/ 	.word	0x00000007
        /*0460*/ 	.word	0x00000000
        /*0464*/ 	.short	0x010a
        /*0466*/ 	.byte	0x3f
	.zero		1


	//   ....[62]....
        /*0468*/ 	.word	0x00010590
        /*046c*/ 	.word	0x00000006
        /*0470*/ 	.word	0x00000000
        /*0474*/ 	.short	0x010a
        /*0476*/ 	.byte	0x3f
	.zero		1


	//   ....[63]....
        /*0478*/ 	.word	0x000105e0
        /*047c*/ 	.word	0x00000007
        /*0480*/ 	.word	0x00000000
        /*0484*/ 	.short	0x010a
        /*0486*/ 	.byte	0x3f
	.zero		1


	//   ....[64]....
        /*0488*/ 	.word	0x00010630
        /*048c*/ 	.word	0x00000006
        /*0490*/ 	.word	0x00000000
        /*0494*/ 	.short	0x010a
        /*0496*/ 	.byte	0x3f
	.zero		1


	//   ....[65]....
        /*0498*/ 	.word	0x00010680
        /*049c*/ 	.word	0x00000007
        /*04a0*/ 	.word	0x00000000
        /*04a4*/ 	.short	0x010a
        /*04a6*/ 	.byte	0x3f
	.zero		1


	//   ....[66]....
        /*04a8*/ 	.word	0x000106d0
        /*04ac*/ 	.word	0x00000006
        /*04b0*/ 	.word	0x00000000
        /*04b4*/ 	.short	0x010a
        /*04b6*/ 	.byte	0x3f
	.zero		1


	//   ....[67]....
        /*04b8*/ 	.word	0x00010720
        /*04bc*/ 	.word	0x00000007
        /*04c0*/ 	.word	0x00000000
        /*04c4*/ 	.short	0x010a
        /*04c6*/ 	.byte	0x3f
	.zero		1


	//   ....[68]....
        /*04c8*/ 	.word	0x00010770
        /*04cc*/ 	.word	0x00000006
        /*04d0*/ 	.word	0x00000000
        /*04d4*/ 	.short	0x010a
        /*04d6*/ 	.byte	0x3f
	.zero		1


	//   ....[69]....
        /*04d8*/ 	.word	0x000107c0
        /*04dc*/ 	.word	0x00000007
        /*04e0*/ 	.word	0x00000000
        /*04e4*/ 	.short	0x010a
        /*04e6*/ 	.byte	0x3f
	.zero		1


	//   ....[70]....
        /*04e8*/ 	.word	0x00010810
        /*04ec*/ 	.word	0x00000006
        /*04f0*/ 	.word	0x00000000
        /*04f4*/ 	.short	0x010a
        /*04f6*/ 	.byte	0x3f
	.zero		1


	//   ....[71]....
        /*04f8*/ 	.word	0x00010860
        /*04fc*/ 	.word	0x00000007
        /*0500*/ 	.word	0x00000000
        /*0504*/ 	.short	0x010a
        /*0506*/ 	.byte	0x3f
	.zero		1


	//   ....[72]....
        /*0508*/ 	.word	0x000108b0
        /*050c*/ 	.word	0x00000006
        /*0510*/ 	.word	0x00000000
        /*0514*/ 	.short	0x010a
        /*0516*/ 	.byte	0x3f
	.zero		1


	//   ....[73]....
        /*0518*/ 	.word	0x00010900
        /*051c*/ 	.word	0x00000007
        /*0520*/ 	.word	0x00000000
        /*0524*/ 	.short	0x010a
        /*0526*/ 	.byte	0x3f
	.zero		1


	//   ....[74]....
        /*0528*/ 	.word	0x00010950
        /*052c*/ 	.word	0x00000006
        /*0530*/ 	.word	0x00000000
        /*0534*/ 	.short	0x010a
        /*0536*/ 	.byte	0x3f
	.zero		1


	//   ....[75]....
        /*0538*/ 	.word	0x000109a0
        /*053c*/ 	.word	0x00000007
        /*0540*/ 	.word	0x00000000
        /*0544*/ 	.short	0x010a
        /*0546*/ 	.byte	0x3f
	.zero		1


	//----- nvinfo : EIATTR_NUM_MBARRIERS
	.align		4
.L_35:
        /*0548*/ 	.byte	0x03, 0x38
        /*054a*/ 	.short	0x0022


	//----- nvinfo : EIATTR_EXIT_INSTR_OFFSETS
	.align		4
        /*054c*/ 	.byte	0x04, 0x1c
        /*054e*/ 	.short	(.L_37 - .L_36)


	//   ....[0]....
.L_36:
        /*0550*/ 	.word	0x00000c10


	//   ....[1]....
        /*0554*/ 	.word	0x000014a0


	//   ....[2]....
        /*0558*/ 	.word	0x0000e5c0


	//   ....[3]....
        /*055c*/ 	.word	0x0000ebc0


	//   ....[4]....
        /*0560*/ 	.word	0x00010330


	//----- nvinfo : EIATTR_MAX_THREADS
	.align		4
.L_37:
        /*0564*/ 	.byte	0x04, 0x05
        /*0566*/ 	.short	(.L_39 - .L_38)
.L_38:
        /*0568*/ 	.word	0x00000180
        /*056c*/ 	.word	0x00000001
        /*0570*/ 	.word	0x00000001


	//----- nvinfo : EIATTR_CRS_STACK_SIZE
	.align		4
.L_39:
        /*0574*/ 	.byte	0x04, 0x1e
        /*0576*/ 	.short	(.L_41 - .L_40)
.L_40:
        /*0578*/ 	.word	0x00000000


	//----- nvinfo : EIATTR_CBANK_PARAM_SIZE
	.align		4
.L_41:
        /*057c*/ 	.byte	0x03, 0x19
        /*057e*/ 	.short	0x0470


	//----- nvinfo : EIATTR_PARAM_CBANK
	.align		4
        /*0580*/ 	.byte	0x04, 0x0a
        /*0582*/ 	.short	(.L_43 - .L_42)
	.align		4
.L_42:
        /*0584*/ 	.word	index@(.nv.constant0._ZN7cutlass13device_kernelINS_4gemm6kernel13GemmUniversalIN4cute5tupleIJiiiiEEENS1_10collective13CollectiveMmaINS1_34MainloopSm90TmaGmmaWarpSpecializedILi16ENS5_IJNS4_1CILi2EEENSA_ILi1EEESC_EEENS1_35KernelTmaWarpSpecializedCooperativeEEENS5_IJNSA_ILi256EEENSA_ILi192EEENSA_ILi16EEEEEENS_6half_tENS5_IJlSC_lEEESK_SL_NS4_8TiledMMAINS4_8MMA_AtomIJNS4_4SM904GMMA26MMA_64x192x16_F32F16F16_SSILNSP_5MajorE0ELSR_0ELNSP_7ScaleInE1ELSS_1EEEEEENS4_6LayoutISD_NS5_IJSC_NSA_ILi0EEESW_EEEEENS5_IJNS4_10UnderscoreESZ_SZ_EEEEENS4_13SM90_TMA_LOADENS4_14ComposedLayoutINS4_7SwizzleILi1ELi4ELi3EEENS4_18smem_ptr_flag_bitsILi16EEENSV_INS5_IJNSA_ILi8EEESI_EEENS5_IJSI_SC_EEEEEEEvNS4_8identityENS4_23SM90_TMA_LOAD_MULTICASTES1C_vS1D_EENS_8epilogue10collective6detail29Sm90TmaWarpSpecializedAdapterINS1H_15DefaultEpilogueISK_SL_SL_NS1G_6thread17LinearCombinationISK_Li1EffLNS1L_9ScaleType4KindE0ELNS_15FloatRoundStyleE2ESK_EENS1_15EpilogueDefaultEEEEEvvEEEEvNT_6ParamsE)
        /*0588*/ 	.short	0x0210
        /*058a*/ 	.short	0x0470


	//----- nvinfo : EIATTR_SW_WAR
	.align		4
.L_43:
        /*058c*/ 	.byte	0x04, 0x36
        /*058e*/ 	.short	(.L_45 - .L_44)
.L_44:
        /*0590*/ 	.word	0x00000008
.L_45:


//--------------------- .nv.callgraph             --------------------------
	.section	.nv.callgraph,"",@"SHT_CUDA_CALLGRAPH"
	.align	4
	.sectionentsize	8
	.align		4
        /*0000*/ 	.word	0x00000000
	.align		4
        /*0004*/ 	.word	0xffffffff
	.align		4
        /*0008*/ 	.word	index@(_ZN7cutlass13device_kernelINS_4gemm6kernel13GemmUniversalIN4cute5tupleIJiiiiEEENS1_10collective13CollectiveMmaINS1_34MainloopSm90TmaGmmaWarpSpecializedILi16ENS5_IJNS4_1CILi2EEENSA_ILi1EEESC_EEENS1_35KernelTmaWarpSpecializedCooperativeEEENS5_IJNSA_ILi256EEENSA_ILi192EEENSA_ILi16EEEEEENS_6half_tENS5_IJlSC_lEEESK_SL_NS4_8TiledMMAINS4_8MMA_AtomIJNS4_4SM904GMMA26MMA_64x192x16_F32F16F16_SSILNSP_5MajorE0ELSR_0ELNSP_7ScaleInE1ELSS_1EEEEEENS4_6LayoutISD_NS5_IJSC_NSA_ILi0EEESW_EEEEENS5_IJNS4_10UnderscoreESZ_SZ_EEEEENS4_13SM90_TMA_LOADENS4_14ComposedLayoutINS4_7SwizzleILi1ELi4ELi3EEENS4_18smem_ptr_flag_bitsILi16EEENSV_INS5_IJNSA_ILi8EEESI_EEENS5_IJSI_SC_EEEEEEEvNS4_8identityENS4_23SM90_TMA_LOAD_MULTICASTES1C_vS1D_EENS_8epilogue10collective6detail29Sm90TmaWarpSpecializedAdapterINS1H_15DefaultEpilogueISK_SL_SL_NS1G_6thread17LinearCombinationISK_Li1EffLNS1L_9ScaleType4KindE0ELNS_15FloatRoundStyleE2ESK_EENS1_15EpilogueDefaultEEEEEvvEEEEvNT_6ParamsE)
	.align		4
        /*000c*/ 	.word	index@(__assertfail)
	.align		4
        /*0010*/ 	.word	0x00000000
	.align		4
        /*0014*/ 	.word	0xfffffffe
	.align		4
        /*0018*/ 	.word	0x00000000
	.align		4
        /*001c*/ 	.word	0xfffffffd
	.align		4
        /*0020*/ 	.word	0x00000000
	.align		4
        /*0024*/ 	.word	0xfffffffc


//--------------------- .nv.constant4             --------------------------
	.section	.nv.constant4,"a",@progbits
	.align	8
	.align		8
.nv.constant4:
        /*0000*/ 	.dword	__assertfail
	.align		8
        /*0008*/ 	.dword	__unnamed_1
	.align		8
        /*0010*/ 	.dword	_ZN40_INTERNAL_b9361509_4_k_cu_6ec21609_189184cuda3std3__45__cpo5beginE
	.align		8
        /*0018*/ 	.dword	_ZN40_INTERNAL_b9361509_4_k_cu_6ec21609_189184cuda3std3__45__cpo3endE
	.align		8
        /*0020*/ 	.dword	_ZN40_INTERNAL_b9361509_4_k_cu_6ec21609_189184cuda3std3__45__cpo6cbeginE
	.align		8
        /*0028*/ 	.dword	_ZN40_INTERNAL_b9361509_4_k_cu_6ec21609_189184cuda3std3__45__cpo4cendE
	.align		8
        /*0030*/ 	.dword	_ZN40_INTERNAL_b9361509_4_k_cu_6ec21609_189184cuda3std3__442_GLOBAL__N__b9361509_4_k_cu_6ec21609_189186ignoreE
	.align		8
        /*0038*/ 	.dword	_ZN40_INTERNAL_b9361509_4_k_cu_6ec21609_189184cuda3std3__419piecewise_constructE
	.align		8
        /*0040*/ 	.dword	_ZN40_INTERNAL_b9361509_4_k_cu_6ec21609_189184cuda3std3__48in_placeE
	.align		8
        /*0048*/ 	.dword	_ZN40_INTERNAL_b9361509_4_k_cu_6ec21609_189184cuda3std6ranges3__45__cpo4swapE
	.align		8
        /*0050*/ 	.dword	_ZN40_INTERNAL_b9361509_4_k_cu_6ec21609_189184cuda3std6ranges3__45__cpo9iter_moveE
	.align		8
        /*0058*/ 	.dword	_ZN40_INTERNAL_b9361509_4_k_cu_6ec21609_189184cute7productE
	.align		8
        /*0060*/ 	.dword	_ZN40_INTERNAL_b9361509_4_k_cu_6ec21609_189184cute1_E
	.align		8
        /*0068*/ 	.dword	$str$22
	.align		8
        /*0070*/ 	.dword	$str$23


//--------------------- .text._ZN7cutlass13device_kernelINS_4gemm6kernel13GemmUniversalIN4cute5tupleIJiiiiEEENS1_10collective13CollectiveMmaINS1_34MainloopSm90TmaGmmaWarpSpecializedILi16ENS5_IJNS4_1CILi2EEENSA_ILi1EEESC_EEENS1_35KernelTmaWarpSpecializedCooperativeEEENS5_IJNSA_ILi256EEENSA_ILi192EEENSA_ILi16EEEEEENS_6half_tENS5_IJlSC_lEEESK_SL_NS4_8TiledMMAINS4_8MMA_AtomIJNS4_4SM904GMMA26MMA_64x192x16_F32F16F16_SSILNSP_5MajorE0ELSR_0ELNSP_7ScaleInE1ELSS_1EEEEEENS4_6LayoutISD_NS5_IJSC_NSA_ILi0EEESW_EEEEENS5_IJNS4_10UnderscoreESZ_SZ_EEEEENS4_13SM90_TMA_LOADENS4_14ComposedLayoutINS4_7SwizzleILi1ELi4ELi3EEENS4_18smem_ptr_flag_bitsILi16EEENSV_INS5_IJNSA_ILi8EEESI_EEENS5_IJSI_SC_EEEEEEEvNS4_8identityENS4_23SM90_TMA_LOAD_MULTICASTES1C_vS1D_EENS_8epilogue10collective6detail29Sm90TmaWarpSpecializedAdapterINS1H_15DefaultEpilogueISK_SL_SL_NS1G_6thread17LinearCombinationISK_Li1EffLNS1L_9ScaleType4KindE0ELNS_15FloatRoundStyleE2ESK_EENS1_15EpilogueDefaultEEEEEvvEEEEvNT_6ParamsE --------------------------
	.section	.text._ZN7cutlass13device_kernelINS_4gemm6kernel13GemmUniversalIN4cute5tupleIJiiiiEEENS1_10collective13CollectiveMmaINS1_34MainloopSm90TmaGmmaWarpSpecializedILi16ENS5_IJNS4_1CILi2EEENSA_ILi1EEESC_EEENS1_35KernelTmaWarpSpecializedCooperativeEEENS5_IJNSA_ILi256EEENSA_ILi192EEENSA_ILi16EEEEEENS_6half_tENS5_IJlSC_lEEESK_SL_NS4_8TiledMMAINS4_8MMA_AtomIJNS4_4SM904GMMA26MMA_64x192x16_F32F16F16_SSILNSP_5MajorE0ELSR_0ELNSP_7ScaleInE1ELSS_1EEEEEENS4_6LayoutISD_NS5_IJSC_NSA_ILi0EEESW_EEEEENS5_IJNS4_10UnderscoreESZ_SZ_EEEEENS4_13SM90_TMA_LOADENS4_14ComposedLayoutINS4_7SwizzleILi1ELi4ELi3EEENS4_18smem_ptr_flag_bitsILi16EEENSV_INS5_IJNSA_ILi8EEESI_EEENS5_IJSI_SC_EEEEEEEvNS4_8identityENS4_23SM90_TMA_LOAD_MULTICASTES1C_vS1D_EENS_8epilogue10collective6detail29Sm90TmaWarpSpecializedAdapterINS1H_15DefaultEpilogueISK_SL_SL_NS1G_6thread17LinearCombinationISK_Li1EffLNS1L_9ScaleType4KindE0ELNS_15FloatRoundStyleE2ESK_EENS1_15EpilogueDefaultEEEEEvvEEEEvNT_6ParamsE,"ax",@progbits
	.align	128
.text._ZN7cutlass13device_kernelINS_4gemm6kernel13GemmUniversalIN4cute5tupleIJiiiiEEENS1_10collective13CollectiveMmaINS1_34MainloopSm90TmaGmmaWarpSpecializedILi16ENS5_IJNS4_1CILi2EEENSA_ILi1EEESC_EEENS1_35KernelTmaWarpSpecializedCooperativeEEENS5_IJNSA_ILi256EEENSA_ILi192EEENSA_ILi16EEEEEENS_6half_tENS5_IJlSC_lEEESK_SL_NS4_8TiledMMAINS4_8MMA_AtomIJNS4_4SM904GMMA26MMA_64x192x16_F32F16F16_SSILNSP_5MajorE0ELSR_0ELNSP_7ScaleInE1ELSS_1EEEEEENS4_6LayoutISD_NS5_IJSC_NSA_ILi0EEESW_EEEEENS5_IJNS4_10UnderscoreESZ_SZ_EEEEENS4_13SM90_TMA_LOADENS4_14ComposedLayoutINS4_7SwizzleILi1ELi4ELi3EEENS4_18smem_ptr_flag_bitsILi16EEENSV_INS5_IJNSA_ILi8EEESI_EEENS5_IJSI_SC_EEEEEEEvNS4_8identityENS4_23SM90_TMA_LOAD_MULTICASTES1C_vS1D_EENS_8epilogue10collective6detail29Sm90TmaWarpSpecializedAdapterINS1H_15DefaultEpilogueISK_SL_SL_NS1G_6thread17LinearCombinationISK_Li1EffLNS1L_9ScaleType4KindE0ELNS_15FloatRoundStyleE2ESK_EENS1_15EpilogueDefaultEEEEEvvEEEEvNT_6ParamsE:
        .type           _ZN7cutlass13device_kernelINS_4gemm6kernel13GemmUniversalIN4cute5tupleIJiiiiEEENS1_10collective13CollectiveMmaINS1_34MainloopSm90TmaGmmaWarpSpecializedILi16ENS5_IJNS4_1CILi2EEENSA_ILi1EEESC_EEENS1_35KernelTmaWarpSpecializedCooperativeEEENS5_IJNSA_ILi256EEENSA_ILi192EEENSA_ILi16EEEEEENS_6half_tENS5_IJlSC_lEEESK_SL_NS4_8TiledMMAINS4_8MMA_AtomIJNS4_4SM904GMMA26MMA_64x192x16_F32F16F16_SSILNSP_5MajorE0ELSR_0ELNSP_7ScaleInE1ELSS_1EEEEEENS4_6LayoutISD_NS5_IJSC_NSA_ILi0EEESW_EEEEENS5_IJNS4_10UnderscoreESZ_SZ_EEEEENS4_13SM90_TMA_LOADENS4_14ComposedLayoutINS4_7SwizzleILi1ELi4ELi3EEENS4_18smem_ptr_flag_bitsILi16EEENSV_INS5_IJNSA_ILi8EEESI_EEENS5_IJSI_SC_EEEEEEEvNS4_8identityENS4_23SM90_TMA_LOAD_MULTICASTES1C_vS1D_EENS_8epilogue10collective6detail29Sm90TmaWarpSpecializedAdapterINS1H_15DefaultEpilogueISK_SL_SL_NS1G_6thread17LinearCombinationISK_Li1EffLNS1L_9ScaleType4KindE0ELNS_15FloatRoundStyleE2ESK_EENS1_15EpilogueDefaultEEEEEvvEEEEvNT_6ParamsE,@function
        .size           _ZN7cutlass13device_kernelINS_4gemm6kernel13GemmUniversalIN4cute5tupleIJiiiiEEENS1_10collective13CollectiveMmaINS1_34MainloopSm90TmaGmmaWarpSpecializedILi16ENS5_IJNS4_1CILi2EEENSA_ILi1EEESC_EEENS1_35KernelTmaWarpSpecializedCooperativeEEENS5_IJNSA_ILi256EEENSA_ILi192EEENSA_ILi16EEEEEENS_6half_tENS5_IJlSC_lEEESK_SL_NS4_8TiledMMAINS4_8MMA_AtomIJNS4_4SM904GMMA26MMA_64x192x16_F32F16F16_SSILNSP_5MajorE0ELSR_0ELNSP_7ScaleInE1ELSS_1EEEEEENS4_6LayoutISD_NS5_IJSC_NSA_ILi0EEESW_EEEEENS5_IJNS4_10UnderscoreESZ_SZ_EEEEENS4_13SM90_TMA_LOADENS4_14ComposedLayoutINS4_7SwizzleILi1ELi4ELi3EEENS4_18smem_ptr_flag_bitsILi16EEENSV_INS5_IJNSA_ILi8EEESI_EEENS5_IJSI_SC_EEEEEEEvNS4_8identityENS4_23SM90_TMA_LOAD_MULTICASTES1C_vS1D_EENS_8epilogue10collective6detail29Sm90TmaWarpSpecializedAdapterINS1H_15DefaultEpilogueISK_SL_SL_NS1G_6thread17LinearCombinationISK_Li1EffLNS1L_9ScaleType4KindE0ELNS_15FloatRoundStyleE2ESK_EENS1_15EpilogueDefaultEEEEEvvEEEEvNT_6ParamsE,(.L_x_478 - _ZN7cutlass13device_kernelINS_4gemm6kernel13GemmUniversalIN4cute5tupleIJiiiiEEENS1_10collective13CollectiveMmaINS1_34MainloopSm90TmaGmmaWarpSpecializedILi16ENS5_IJNS4_1CILi2EEENSA_ILi1EEESC_EEENS1_35KernelTmaWarpSpecializedCooperativeEEENS5_IJNSA_ILi256EEENSA_ILi192EEENSA_ILi16EEEEEENS_6half_tENS5_IJlSC_lEEESK_SL_NS4_8TiledMMAINS4_8MMA_AtomIJNS4_4SM904GMMA26MMA_64x192x16_F32F16F16_SSILNSP_5MajorE0ELSR_0ELNSP_7ScaleInE1ELSS_1EEEEEENS4_6LayoutISD_NS5_IJSC_NSA_ILi0EEESW_EEEEENS5_IJNS4_10UnderscoreESZ_SZ_EEEEENS4_13SM90_TMA_LOADENS4_14ComposedLayoutINS4_7SwizzleILi1ELi4ELi3EEENS4_18smem_ptr_flag_bitsILi16EEENSV_INS5_IJNSA_ILi8EEESI_EEENS5_IJSI_SC_EEEEEEEvNS4_8identityENS4_23SM90_TMA_LOAD_MULTICASTES1C_vS1D_EENS_8epilogue10collective6detail29Sm90TmaWarpSpecializedAdapterINS1H_15DefaultEpilogueISK_SL_SL_NS1G_6thread17LinearCombinationISK_Li1EffLNS1L_9ScaleType4KindE0ELNS_15FloatRoundStyleE2ESK_EENS1_15EpilogueDefaultEEEEEvvEEEEvNT_6ParamsE)
        .other          _ZN7cutlass13device_kernelINS_4gemm6kernel13GemmUniversalIN4cute5tupleIJiiiiEEENS1_10collective13CollectiveMmaINS1_34MainloopSm90TmaGmmaWarpSpecializedILi16ENS5_IJNS4_1CILi2EEENSA_ILi1EEESC_EEENS1_35KernelTmaWarpSpecializedCooperativeEEENS5_IJNSA_ILi256EEENSA_ILi192EEENSA_ILi16EEEEEENS_6half_tENS5_IJlSC_lEEESK_SL_NS4_8TiledMMAINS4_8MMA_AtomIJNS4_4SM904GMMA26MMA_64x192x16_F32F16F16_SSILNSP_5MajorE0ELSR_0ELNSP_7ScaleInE1ELSS_1EEEEEENS4_6LayoutISD_NS5_IJSC_NSA_ILi0EEESW_EEEEENS5_IJNS4_10UnderscoreESZ_SZ_EEEEENS4_13SM90_TMA_LOADENS4_14ComposedLayoutINS4_7SwizzleILi1ELi4ELi3EEENS4_18smem_ptr_flag_bitsILi16EEENSV_INS5_IJNSA_ILi8EEESI_EEENS5_IJSI_SC_EEEEEEEvNS4_8identityENS4_23SM90_TMA_LOAD_MULTICASTES1C_vS1D_EENS_8epilogue10collective6detail29Sm90TmaWarpSpecializedAdapterINS1H_15DefaultEpilogueISK_SL_SL_NS1G_6thread17LinearCombinationISK_Li1EffLNS1L_9ScaleType4KindE0ELNS_15FloatRoundStyleE2ESK_EENS1_15EpilogueDefaultEEEEEvvEEEEvNT_6ParamsE,@"STO_CUDA_ENTRY STV_DEFAULT"
_ZN7cutlass13device_kernelINS_4gemm6kernel13GemmUniversalIN4cute5tupleIJiiiiEEENS1_10collective13CollectiveMmaINS1_34MainloopSm90TmaGmmaWarpSpecializedILi16ENS5_IJNS4_1CILi2EEENSA_ILi1EEESC_EEENS1_35KernelTmaWarpSpecializedCooperativeEEENS5_IJNSA_ILi256EEENSA_ILi192EEENSA_ILi16EEEEEENS_6half_tENS5_IJlSC_lEEESK_SL_NS4_8TiledMMAINS4_8MMA_AtomIJNS4_4SM904GMMA26MMA_64x192x16_F32F16F16_SSILNSP_5MajorE0ELSR_0ELNSP_7ScaleInE1ELSS_1EEEEEENS4_6LayoutISD_NS5_IJSC_NSA_ILi0EEESW_EEEEENS5_IJNS4_10UnderscoreESZ_SZ_EEEEENS4_13SM90_TMA_LOADENS4_14ComposedLayoutINS4_7SwizzleILi1ELi4ELi3EEENS4_18smem_ptr_flag_bitsILi16EEENSV_INS5_IJNSA_ILi8EEESI_EEENS5_IJSI_SC_EEEEEEEvNS4_8identityENS4_23SM90_TMA_LOAD_MULTICASTES1C_vS1D_EENS_8epilogue10collective6detail29Sm90TmaWarpSpecializedAdapterINS1H_15DefaultEpilogueISK_SL_SL_NS1G_6thread17LinearCombinationISK_Li1EffLNS1L_9ScaleType4KindE0ELNS_15FloatRoundStyleE2ESK_EENS1_15EpilogueDefaultEEEEEvvEEEEvNT_6ParamsE:
[----:B------:R-:W0:Y:S01]  /*0000*/  LDC R1, c[0x0][0x28] ;  /* 0x00000a00ff017b82 */ /* 0x000e220000000800 */
[----:B------:R-:W1:Y:S01]  /*0010*/  S2R R2, SR_TID.X ;  /* 0x0000000000027919 */ /* 0x000e620000002100 */
[----:B------:R-:W-:Y:S01]  /*0020*/  ELECT P0, URZ, PT ;  /* 0x00000000003f782f */ /* 0x000fe20003800000 */
[----:B------:R-:W-:Y:S01]  /*0030*/  BSSY B0, `(.L_x_0) ;  /* 0x0000015000007945 */ /* 0x000fe20003800000 */
[--C-:B-1----:R-:W-:Y:S02]  /*0040*/  SHF.R.U32.HI R0, RZ, 0x5, R2.reuse ;  /* 0x00000005ff007819 */ /* 0x102fe40000011602 */
[----:B------:R-:W-:-:S03]  /*0050*/  SHF.R.U32.HI R3, RZ, 0x7, R2 ;  /* 0x00000007ff037819 */ /* 0x000fc60000011602 */
[----:B------:R-:W1:Y:S04]  /*0060*/  SHFL.IDX PT, R4, R0, RZ, 0x1f ;  /* 0x00001fff00047589 */ /* 0x000e6800000e0000 */
[----:B------:R-:W2:Y:S01]  /*0070*/  SHFL.IDX PT, R3, R3, RZ, 0x1f ;  /* 0x00001fff03037589 */ /* 0x000ea200000e0000 */
[----:B-1----:R-:W-:Y:S02]  /*0080*/  R2UR UR9, R4 ;  /* 0x00000000040972ca */ /* 0x002fe400000e0000 */
[----:B--2---:R-:W-:-:S11]  /*0090*/  R2UR UR5, R3 ;  /* 0x00000000030572ca */ /* 0x004fd600000e0000 */
[----:B------:R-:W-:Y:S02]  /*00a0*/  USHF.R.S32.HI UR4, URZ, 0x1f, UR9 ;  /* 0x0000001f3f047899 */ /* 0x000fe40008011409 */
[----:B------:R-:W-:Y:S02]  /*00b0*/  ISETP.NE.OR P0, PT, RZ, UR9, !P0 ;  /* 0x00000009ff007c0c */ /* 0x000fe4000c705670 */
[----:B------:R-:W-:-:S04]  /*00c0*/  ULEA.HI UR4, UR4, UR9, URZ, 0x2 ;  /* 0x0000000904047291 */ /* 0x000fc8000f8f103f */
[----:B------:R-:W-:-:S04]  /*00d0*/  ULOP3.LUT UR4, UR4, 0xfffffffc, URZ, 0xc0, !UPT ;  /* 0xfffffffc04047892 */ /* 0x000fc8000f8ec03f */
[----:B------:R-:W-:-:S03]  /*00e0*/  UIADD3 UR9, UR9, -UR4, URZ ;  /* 0x8000000409097290 */ /* 0x000fc6000fffe03f */
[----:B0-----:R-:W-:Y:S09]  /*00f0*/  @P0 BRA `(.L_x_1) ;  /* 0x0000000000200947 */ /* 0x001ff20003800000 */
[----:B------:R-:W-:Y:S02]  /*0100*/  ULDC.64 UR6, c[0x0][0x198] ;  /* 0x0000660000067ab9 */ /* 0x000fe40000000a00 */
[----:B------:R-:W-:Y:S02]  /*0110*/  UIADD3 UR10, UP0, UR6, 0xf0, URZ ;  /* 0x000000f0060a7890 */ /* 0x000fe4000ff1e03f */
[----:B------:R-:W-:Y:S02]  /*0120*/  UIADD3 UR6, UP1, UR6, 0x1f0, URZ ;  /* 0x000001f006067890 */ /* 0x000fe4000ff3e03f */
[----:B------:R-:W-:Y:S02]  /*0130*/  UIADD3.X UR11, URZ, UR7, URZ, UP0, !UPT ;  /* 0x000000073f0b7290 */ /* 0x000fe400087fe43f */
[----:B------:R-:W-:-:S07]  /*0140*/  UIADD3.X UR7, URZ, UR7, URZ, UP1, !UPT ;  /* 0x000000073f077290 */ /* 0x000fce0008ffe43f */
[----:B------:R0:W-:Y:S02]  /*0150*/  UTMACCTL.PF [UR10] ;  /* 0x000000000a0079b9 */ /* 0x0001e40008040000 */
[----:B------:R0:W-:Y:S02]  /*0160*/  UTMACCTL.PF [UR6] ;  /* 0x00000000060079b9 */ /* 0x0001e40008040000 */
[----:B0-----:R-:W-:Y:S01]  /*0170*/  NOP ;  /* 0x0000000000007918 */ /* 0x001fe20000000000 */
.L_x_1:
[----:B------:R-:W-:Y:S05]  /*0180*/  BSYNC B0 ;  /* 0x0000000000007941 */ /* 0x000fea0003800000 */
.L_x_0:
[----:B------:R-:W0:Y:S01]  /*0190*/  SHFL.IDX PT, R3, R0, RZ, 0x1f ;  /* 0x00001fff00037589 */ /* 0x000e2200000e0000 */
[----:B------:R-:W-:Y:S01]  /*01a0*/  UISETP.NE.AND UP0, UPT, UR9, 0x3, UPT ;  /* 0x000000030900788c */ /* 0x000fe2000bf05270 */
[----:B------:R-:W-:Y:S01]  /*01b0*/  ISETP.NE.AND P1, PT, RZ, UR5, PT ;  /* 0x00000005ff007c0c */ /* 0x000fe2000bf25270 */
[----:B------:R-:W-:Y:S02]  /*01c0*/  UIADD3 UR16, UR5, -0x1, URZ ;  /* 0xffffffff05107890 */ /* 0x000fe4000fffe03f */
[----:B------:R-:W-:Y:S02]  /*01d0*/  UISETP.EQ.OR UP0, UPT, UR9, URZ, !UP0 ;  /* 0x0000003f0900728c */ /* 0x000fe4000c702670 */
[----:B------:R-:W-:Y:S02]  /*01e0*/  UISETP.GE.U32.AND UP1, UPT, UR16, 0x2, UPT ;  /* 0x000000021000788c */ /* 0x000fe4000bf26070 */
[----:B------:R-:W-:-:S04]  /*01f0*/  UISETP.EQ.AND UP0, UPT, UR5, URZ, UP0 ;  /* 0x0000003f0500728c */ /* 0x000fc80008702270 */
[----:B------:R-:W-:-:S04]  /*0200*/  USEL UR40, URZ, 0x1, !UP0 ;  /* 0x000000013f287887 */ /* 0x000fc8000c000000 */
[----:B------:R-:W-:Y:S01]  /*0210*/  USEL UR40, UR40, 0x2, UP1 ;  /* 0x0000000228287887 */ /* 0x000fe20008800000 */
[----:B0-----:R-:W-:-:S13]  /*0220*/  ISETP.NE.AND P0, PT, R3, RZ, PT ;  /* 0x000000ff0300720c */ /* 0x001fda0003f05270 */
[----:B------:R-:W-:Y:S05]  /*0230*/  @P0 BRA `(.L_x_2) ;  /* 0x0000000000c40947 */ /* 0x000fea0003800000 */
[----:B------:R-:W-:Y:S01]  /*0240*/  ELECT P0, URZ, PT ;  /* 0x00000000003f782f */ /* 0x000fe20003800000 */
[----:B------:R-:W-:-:S12]  /*0250*/  BSSY B0, `(.L_x_2) ;  /* 0x000002f000007945 */ /* 0x000fd80003800000 */
[----:B------:R-:W-:Y:S05]  /*0260*/  @!P0 BRA `(.L_x_3) ;  /* 0x0000000000b48947 */ /* 0x000fea0003800000 */
[----:B------:R-:W0:Y:S01]  /*0270*/  S2UR UR8, SR_CgaCtaId ;  /* 0x00000000000879c3 */ /* 0x000e220000008800 */
[----:B------:R-:W-:Y:S01]  /*0280*/  UMOV UR4, 0x400 ;  /* 0x0000040000047882 */ /* 0x000fe20000000000 */
[----:B------:R-:W-:Y:S01]  /*0290*/  UMOV UR5, 0x1 ;  /* 0x0000000100057882 */ /* 0x000fe20000000000 */
[----:B------:R-:W-:Y:S02]  /*02a0*/  UMOV UR6, 0x4 ;  /* 0x0000000400067882 */ /* 0x000fe40000000000 */
[----:B------:R-:W-:-:S04]  /*02b0*/  UIADD3 UR6, -UR6, 0x100000, URZ ;  /* 0x0010000006067890 */ /* 0x000fc8000fffe13f */
[----:B------:R-:W-:Y:S02]  /*02c0*/  USHF.L.U32 UR7, UR6, 0xb, URZ ;  /* 0x0000000b06077899 */ /* 0x000fe4000800063f */
[----:B------:R-:W-:Y:S02]  /*02d0*/  USHF.L.U32 UR6, UR6, 0x1, URZ ;  /* 0x0000000106067899 */ /* 0x000fe4000800063f */
[----:B0-----:R-:W-:Y:S02]  /*02e0*/  ULEA UR8, UR8, UR4, 0x18 ;  /* 0x0000000408087291 */ /* 0x001fe4000f8ec03f */
[----:B------:R-:W-:-:S04]  /*02f0*/  UIADD3 UR4, -UR5, 0x100000, URZ ;  /* 0x0010000005047890 */ /* 0x000fc8000fffe13f */
[----:B------:R-:W-:Y:S02]  /*0300*/  USHF.L.U32 UR5, UR4, 0xb, URZ ;  /* 0x0000000b04057899 */ /* 0x000fe4000800063f */
[----:B------:R-:W-:Y:S01]  /*0310*/  USHF.L.U32 UR4, UR4, 0x1, URZ ;  /* 0x0000000104047899 */ /* 0x000fe2000800063f */
[----:B------:R-:W0:Y:S11]  /*0320*/  FENCE.VIEW.ASYNC.S ;  /* 0x00000000000073c6 */ /* 0x000e360000000000 */
[----:B0-----:R0:W1:Y:S01]  /*0330*/  SYNCS.EXCH.64 URZ, [UR8], UR4 ;  /* 0x00000004083f75b2 */ /* 0x0010620008000100 */
[----:B------:R0:W2:Y:S01]  /*0340*/  SYNCS.EXCH.64 URZ, [UR8+0x80], UR6 ;  /* 0x00008006083f75b2 */ /* 0x0000a20008000100 */
[----:B------:R0:W3:Y:S01]  /*0350*/  SYNCS.EXCH.64 URZ, [UR8+0x8], UR4 ;  /* 0x00000804083f75b2 */ /* 0x0000e20008000100 */
[----:B------:R0:W4:Y:S01]  /*0360*/  SYNCS.EXCH.64 URZ, [UR8+0x88], UR6 ;  /* 0x00008806083f75b2 */ /* 0x0001220008000100 */
[----:B------:R0:W0:Y:S01]  /*0370*/  SYNCS.EXCH.64 URZ, [UR8+0x10], UR4 ;  /* 0x00001004083f75b2 */ /* 0x0000220008000100 */
        /* <DEDUP_REMOVED lines=27> */
[----:B-1234-:R-:W-:Y:S01]  /*0530*/  NOP ;  /* 0x0000000000007918 */ /* 0x01efe20000000000 */
.L_x_3:
[----:B0-----:R-:W-:Y:S05]  /*0540*/  BSYNC B0 ;  /* 0x0000000000007941 */ /* 0x001fea0003800000 */
.L_x_2:
[----:B------:R-:W0:Y:S01]  /*0550*/  S2UR UR13, SR_CTAID.X ;  /* 0x00000000000d79c3 */ /* 0x000e220000002500 */
[----:B------:R-:W-:Y:S01]  /*0560*/  SHF.R.S32.HI R5, RZ, 0x1f, R2 ;  /* 0x0000001fff057819 */ /* 0x000fe20000011402 */
[----:B------:R-:W1:Y:S01]  /*0570*/  SHFL.IDX PT, R6, R0, RZ, 0x1f ;  /* 0x00001fff00067589 */ /* 0x000e6200000e0000 */
[----:B------:R-:W-:Y:S01]  /*0580*/  ULDC UR4, c[0x0][0x150] ;  /* 0x0000540000047ab9 */ /* 0x000fe20000000800 */
[----:B------:R-:W-:Y:S02]  /*0590*/  ELECT P0, URZ, PT ;  /* 0x00000000003f782f */ /* 0x000fe40003800000 */
[----:B------:R-:W-:Y:S01]  /*05a0*/  LEA.HI R5, R5, R2, RZ, 0x7 ;  /* 0x0000000205057211 */ /* 0x000fe200078f38ff */
[----:B------:R-:W-:Y:S01]  /*05b0*/  ULDC UR5, c[0x0][0x154] ;  /* 0x0000550000057ab9 */ /* 0x000fe20000000800 */
[----:B------:R-:W-:Y:S01]  /*05c0*/  ULDC UR8, c[0x0][0x144] ;  /* 0x0000510000087ab9 */ /* 0x000fe20000000800 */
[----:B------:R-:W2:Y:S01]  /*05d0*/  S2UR UR10, SR_CTAID.Y ;  /* 0x00000000000a79c3 */ /* 0x000ea20000002600 */
[----:B------:R-:W-:Y:S01]  /*05e0*/  LOP3.LUT R5, R5, 0xffffff80, RZ, 0xc0, !PT ;  /* 0xffffff8005057812 */ /* 0x000fe200078ec0ff */
[----:B------:R-:W-:Y:S01]  /*05f0*/  NOP ;  /* 0x0000000000007918 */ /* 0x000fe20000000000 */
[----:B------:R-:W-:Y:S01]  /*0600*/  NOP ;  /* 0x0000000000007918 */ /* 0x000fe20000000000 */
[----:B------:R-:W-:Y:S01]  /*0610*/  ULDC UR11, c[0x0][0x148] ;  /* 0x00005200000b7ab9 */ /* 0x000fe20000000800 */
[----:B------:R-:W-:-:S02]  /*0620*/  IMAD.MOV.U32 R18, RZ, RZ, 0x1 ;  /* 0x00000001ff127424 */ /* 0x000fc400078e00ff */
[----:B------:R-:W-:-:S05]  /*0630*/  IMAD.IADD R5, R2, 0x1, -R5 ;  /* 0x0000000102057824 */ /* 0x000fca00078e0a05 */
[----:B------:R-:W-:Y:S02]  /*0640*/  SHF.R.S32.HI R4, RZ, 0x1f, R5 ;  /* 0x0000001fff047819 */ /* 0x000fe40000011405 */
[----:B0-----:R-:W-:Y:S02]  /*0650*/  I2FP.F32.U32 R7, UR13 ;  /* 0x0000000d00077c45 */ /* 0x001fe40008201000 */
[----:B------:R-:W-:Y:S02]  /*0660*/  LEA.HI R4, R4, R5, RZ, 0x3 ;  /* 0x0000000504047211 */ /* 0x000fe400078f18ff */
[----:B-1----:R-:W-:Y:S01]  /*0670*/  ISETP.NE.OR P0, PT, R6, RZ, !P0 ;  /* 0x000000ff0600720c */ /* 0x002fe20004705670 */
[----:B------:R-:W-:Y:S01]  /*0680*/  FMUL R8, R7, UR4 ;  /* 0x0000000407087c20 */ /* 0x000fe20008400000 */
[--C-:B------:R-:W-:Y:S02]  /*0690*/  SHF.R.S32.HI R0, RZ, 0x3, R4.reuse ;  /* 0x00000003ff007819 */ /* 0x100fe40000011404 */
[----:B------:R-:W-:-:S02]  /*06a0*/  SHF.R.S32.HI R7, RZ, 0x1f, R4 ;  /* 0x0000001fff077819 */ /* 0x000fc40000011404 */
[----:B------:R-:W-:Y:S01]  /*06b0*/  SHF.R.S32.HI R4, RZ, 0x1f, R3 ;  /* 0x0000001fff047819 */ /* 0x000fe20000011403 */
[----:B------:R-:W0:Y:S01]  /*06c0*/  F2I.U32.TRUNC.NTZ R8, R8 ;  /* 0x0000000800087305 */ /* 0x000e22000020f000 */
[----:B------:R-:W-:Y:S02]  /*06d0*/  LEA.HI R7, R7, R0, RZ, 0x2 ;  /* 0x0000000007077211 */ /* 0x000fe400078f10ff */
[----:B------:R-:W-:Y:S02]  /*06e0*/  LEA.HI R4, R4, R3, RZ, 0x2 ;  /* 0x0000000304047211 */ /* 0x000fe400078f10ff */
[----:B------:R-:W-:Y:S01]  /*06f0*/  LOP3.LUT R7, R7, 0xfffffffc, RZ, 0xc0, !PT ;  /* 0xfffffffc07077812 */ /* 0x000fe200078ec0ff */
[----:B------:R-:W-:Y:S01]  /*0700*/  VOTEU.ALL UP0, P0 ;  /* 0x00000000003f7886 */ /* 0x000fe20000000000 */
[----:B------:R-:W-:Y:S01]  /*0710*/  LOP3.LUT R4, R4, 0x3ffffffc, RZ, 0xc0, !PT ;  /* 0x3ffffffc04047812 */ /* 0x000fe200078ec0ff */
[----:B------:R-:W-:Y:S02]  /*0720*/  VOTEU.ALL UP1, P0 ;  /* 0x00000000003f7886 */ /* 0x000fe40000020000 */
[----:B------:R-:W-:Y:S01]  /*0730*/  IMAD.IADD R7, R0, 0x1, -R7 ;  /* 0x0000000100077824 */ /* 0x000fe200078e0a07 */
[----:B--2---:R-:W-:Y:S01]  /*0740*/  I2FP.F32.U32 R0, UR10 ;  /* 0x0000000a00007c45 */ /* 0x004fe20008201000 */
[----:B------:R-:W-:Y:S01]  /*0750*/  IMAD.IADD R4, R3, 0x1, -R4 ;  /* 0x0000000103047824 */ /* 0x000fe200078e0a04 */
[----:B------:R-:W1:Y:S01]  /*0760*/  @!UP0 S2UR UR7, SR_CgaCtaId ;  /* 0x00000000000789c3 */ /* 0x000e620000008800 */
[----:B------:R-:W-:Y:S01]  /*0770*/  @!UP0 UMOV UR6, 0x400 ;  /* 0x0000040000068882 */ /* 0x000fe20000000000 */
[----:B0-----:R-:W-:Y:S01]  /*0780*/  R2UR UR4, R8 ;  /* 0x00000000080472ca */ /* 0x001fe200000e0000 */
[----:B------:R-:W-:-:S02]  /*0790*/  IMAD R4, R4, 0x4, R7 ;  /* 0x0000000404047824 */ /* 0x000fc400078e0207 */
[----:B------:R-:W-:Y:S02]  /*07a0*/  FMUL R6, R0, UR5 ;  /* 0x0000000500067c20 */ /* 0x000fe40008400000 */
[C---:B------:R-:W-:Y:S01]  /*07b0*/  IMAD.SHL.U32 R19, R4.reuse, 0x4, RZ ;  /* 0x0000000404137824 */ /* 0x040fe200078e00ff */
[----:B------:R-:W-:-:S03]  /*07c0*/  LEA.HI R0, R4, R4, RZ, 0x1 ;  /* 0x0000000404007211 */ /* 0x000fc600078f08ff */
[----:B------:R-:W0:Y:S01]  /*07d0*/  F2I.U32.TRUNC.NTZ R6, R6 ;  /* 0x0000000600067305 */ /* 0x000e22000020f000 */
[----:B------:R-:W-:Y:S02]  /*07e0*/  LOP3.LUT R3, R0, 0xfffffffe, RZ, 0xc0, !PT ;  /* 0xfffffffe00037812 */ /* 0x000fe400078ec0ff */
[C---:B------:R-:W-:Y:S01]  /*07f0*/  LOP3.LUT R19, R4.reuse, 0xc, R19, 0x78, !PT ;  /* 0x0000000c04137812 */ /* 0x040fe200078e7813 */
[----:B------:R-:W-:Y:S02]  /*0800*/  UIADD3 UR4, -UR4, URZ, URZ ;  /* 0x0000003f04047290 */ /* 0x000fe4000fffe13f */
[----:B------:R-:W-:Y:S02]  /*0810*/  IMAD.IADD R3, R4, 0x1, -R3 ;  /* 0x0000000104037824 */ /* 0x000fe400078e0a03 */
[----:B------:R-:W-:-:S03]  /*0820*/  UIMAD UR8, UR8, UR4, UR13 ;  /* 0x00000004080872a4 */ /* 0x000fc6000f8e020d */
[----:B------:R-:W-:Y:S02]  /*0830*/  UMOV UR4, 0x20 ;  /* 0x0000002000047882 */ /* 0x000fe40000000000 */
[----:B------:R-:W-:-:S04]  /*0840*/  @!UP0 UIADD3 UR4, -UR4, 0x100000, URZ ;  /* 0x0010000004048890 */ /* 0x000fc8000fffe13f */
[----:B------:R-:W-:Y:S02]  /*0850*/  @!UP0 USHF.L.U32 UR5, UR4, 0xb, URZ ;  /* 0x0000000b04058899 */ /* 0x000fe4000800063f */
[----:B------:R-:W-:Y:S01]  /*0860*/  @!UP0 USHF.L.U32 UR4, UR4, 0x1, URZ ;  /* 0x0000000104048899 */ /* 0x000fe2000800063f */
[----:B------:R-:W-:Y:S01]  /*0870*/  ISETP.NE.AND P3, PT, R3, UR8, PT ;  /* 0x0000000803007c0c */ /* 0x000fe2000bf65270 */
[----:B-1----:R-:W-:Y:S01]  /*0880*/  @!UP0 ULEA UR6, UR7, UR6, 0x18 ;  /* 0x0000000607068291 */ /* 0x002fe2000f8ec03f */
[----:B------:R-:W1:Y:S01]  /*0890*/  LDC R3, c[0x0][0x140] ;  /* 0x00005000ff037b82 */ /* 0x000e620000000800 */
[----:B0-----:R-:W-:Y:S01]  /*08a0*/  R2UR UR12, R6 ;  /* 0x00000000060c72ca */ /* 0x001fe200000e0000 */
[----:B------:R-:W-:Y:S01]  /*08b0*/  VOTEU.ALL UP0, P0 ;  /* 0x00000000003f7886 */ /* 0x000fe20000000000 */
[----:B------:R-:W-:-:S04]  /*08c0*/  LOP3.LUT P0, RZ, R5, 0x7, RZ, 0xc0, !PT ;  /* 0x0000000705ff7812 */ /* 0x000fc8000780c0ff */
[C---:B------:R-:W-:Y:S01]  /*08d0*/  ISETP.LT.U32.AND P0, PT, R19.reuse, 0x2, !P0 ;  /* 0x000000021300780c */ /* 0x040fe20004701070 */
[----:B------:R-:W0:Y:S03]  /*08e0*/  FENCE.VIEW.ASYNC.S ;  /* 0x00000000000073c6 */ /* 0x000e260000000000 */
[----:B0-----:R-:W0:Y:S01]  /*08f0*/  @!UP0 SYNCS.EXCH.64 URZ, [UR6+0x110], UR4 ;  /* 0x00011004063f85b2 */ /* 0x001e220008000100 */
[----:B------:R-:W-:Y:S02]  /*0900*/  @P3 LEA.HI R0, R19, R19, RZ, 0x1 ;  /* 0x0000001313003211 */ /* 0x000fe400078f08ff */
[----:B------:R-:W-:Y:S02]  /*0910*/  UIADD3 UR12, -UR12, URZ, URZ ;  /* 0x0000003f0c0c7290 */ /* 0x000fe4000fffe13f */
[----:B------:R-:W-:Y:S02]  /*0920*/  @P3 SHF.R.S32.HI R0, RZ, 0x1, R0 ;  /* 0x00000001ff003819 */ /* 0x000fe40000011400 */
[----:B-1----:R-:W-:-:S02]  /*0930*/  ISETP.EQ.U32.AND P2, PT, R3, 0x1, PT ;  /* 0x000000010300780c */ /* 0x002fc40003f42070 */
[----:B------:R-:W-:Y:S01]  /*0940*/  SEL R3, RZ, 0x1, !P0 ;  /* 0x00000001ff037807 */ /* 0x000fe20004000000 */
[----:B------:R1:W2:Y:S01]  /*0950*/  @!UP1 SYNCS.EXCH.64 URZ, [UR6+0x118], UR4 ;  /* 0x00011804063f95b2 */ /* 0x0002a20008000100 */
[----:B------:R-:W-:Y:S01]  /*0960*/  NOP ;  /* 0x0000000000007918 */ /* 0x000fe20000000000 */
[----:B-1----:R-:W-:-:S06]  /*0970*/  UIMAD UR4, UR11, UR12, UR10 ;  /* 0x0000000c0b0472a4 */ /* 0x002fcc000f8e020a */
[----:B------:R-:W-:-:S04]  /*0980*/  @P3 ISETP.NE.AND P4, PT, R0, UR4, PT ;  /* 0x0000000400003c0c */ /* 0x000fc8000bf85270 */
[----:B------:R-:W-:-:S04]  /*0990*/  @P3 SEL R18, RZ, 0x1, P4 ;  /* 0x00000001ff123807 */ /* 0x000fc80002000000 */
[----:B------:R-:W-:Y:S01]  /*09a0*/  LOP3.LUT R18, R18, R3, RZ, 0xc0, !PT ;  /* 0x0000000312127212 */ /* 0x000fe200078ec0ff */
[----:B0-----:R-:W-:Y:S06]  /*09b0*/  @!P2 BRA `(.L_x_4) ;  /* 0x000000000008a947 */ /* 0x001fec0003800000 */
[----:B--2---:R-:W-:Y:S01]  /*09c0*/  UCGABAR_ARV ;  /* 0x00000000000079c7 */ /* 0x004fe20008000000 */
[----:B------:R-:W-:Y:S05]  /*09d0*/  BRA `(.L_x_5) ;  /* 0x0000000000047947 */ /* 0x000fea0003800000 */
.L_x_4:
[----:B--2---:R-:W-:Y:S01]  /*09e0*/  NOP ;  /* 0x0000000000007918 */ /* 0x004fe20000000000 */
.L_x_5:
[----:B------:R-:W-:Y:S01]  /*09f0*/  ULDC UR4, c[0x0][0x65c] ;  /* 0x0001970000047ab9 */ /* 0x000fe20000000800 */
[----:B------:R-:W-:Y:S01]  /*0a00*/  UMOV UR5, URZ ;  /* 0x0000003f00057c82 */ /* 0x000fe20008000000 */
[----:B------:R-:W-:-:S03]  /*0a10*/  UISETP.NE.AND UP0, UPT, UR4, 0x1, UPT ;  /* 0x000000010400788c */ /* 0x000fc6000bf05270 */
[----:B------:R-:W-:Y:S01]  /*0a20*/  UMOV UR4, UR13 ;  /* 0x0000000d00047c82 */ /* 0x000fe20008000000 */
[----:B------:R-:W-:Y:S02]  /*0a30*/  UP2UR UR46, UPR, URZ, 0x1 ;  /* 0x000000013f2e7883 */ /* 0x000fe40008000000 */
[----:B------:R-:W-:Y:S02]  /*0a40*/  PLOP3.LUT P3, PT, PT, PT, UP0, 0x80, 0x0 ;  /* 0x000000000000781c */ /* 0x000fe40003f6f008 */
[----:B------:R-:W-:Y:S02]  /*0a50*/  PLOP3.LUT P4, PT, PT, PT, UP0, 0x80, 0x0 ;  /* 0x000000000000781c */ /* 0x000fe40003f8f008 */
[----:B------:R-:W-:Y:S01]  /*0a60*/  PLOP3.LUT P5, PT, PT, PT, UP0, 0x80, 0x0 ;  /* 0x000000000000781c */ /* 0x000fe20003faf008 */
[----:B------:R-:W-:Y:S01]  /*0a70*/  @UP0 ULDC UR14, c[0x0][0x10] ;  /* 0x00000400000e0ab9 */ /* 0x000fe20000000800 */
[----:B------:R-:W-:Y:S01]  /*0a80*/  @UP0 UMOV UR6, UR10 ;  /* 0x0000000a00060c82 */ /* 0x000fe20008000000 */
[----:B------:R-:W-:Y:S01]  /*0a90*/  @UP0 UMOV UR7, URZ ;  /* 0x0000003f00070c82 */ /* 0x000fe20008000000 */
[----:B------:R-:W-:Y:S01]  /*0aa0*/  PLOP3.LUT P0, PT, PT, PT, UP0, 0x80, 0x0 ;  /* 0x000000000000781c */ /* 0x000fe20003f0f008 */
[----:B------:R-:W-:-:S03]  /*0ab0*/  @UP0 UIMAD.WIDE.U32 UR14, UR13, UR14, UR6 ;  /* 0x0000000e0d0e02a5 */ /* 0x000fc6000f8e0006 */
[----:B------:R-:W-:Y:S01]  /*0ac0*/  @!UP0 ULDC UR7, c[0x0][0xc] ;  /* 0x0000030000078ab9 */ /* 0x000fe20000000800 */
[----:B------:R-:W-:Y:S01]  /*0ad0*/  @UP0 UMOV UR6, URZ ;  /* 0x0000003f00060c82 */ /* 0x000fe20008000000 */
[----:B------:R-:W-:Y:S01]  /*0ae0*/  @!UP0 UIMAD.WIDE.U32 UR4, UR10, UR7, UR4 ;  /* 0x000000070a0482a5 */ /* 0x000fe2000f8e0004 */
[----:B------:R-:W-:Y:S01]  /*0af0*/  IMAD.U32 R17, RZ, RZ, UR15 ;  /* 0x0000000fff117e24 */ /* 0x000fe2000f8e00ff */
[----:B------:R-:W-:Y:S01]  /*0b00*/  @UP0 UIADD3 UR6, UR15, UR6, URZ ;  /* 0x000000060f060290 */ /* 0x000fe2000fffe03f */
[----:B------:R-:W-:-:S03]  /*0b10*/  IMAD.U32 R16, RZ, RZ, UR14 ;  /* 0x0000000eff107e24 */ /* 0x000fc6000f8e00ff */
[----:B------:R-:W-:Y:S02]  /*0b20*/  IMAD.U32 R4, RZ, RZ, UR4 ;  /* 0x00000004ff047e24 */ /* 0x000fe4000f8e00ff */
[----:B------:R-:W-:Y:S02]  /*0b30*/  IMAD.U32 R7, RZ, RZ, UR5 ;  /* 0x00000005ff077e24 */ /* 0x000fe4000f8e00ff */
[----:B------:R-:W-:Y:S02]  /*0b40*/  @P3 IMAD.U32 R17, RZ, RZ, UR6 ;  /* 0x00000006ff113e24 */ /* 0x000fe4000f8e00ff */
[----:B------:R-:W-:Y:S02]  /*0b50*/  IMAD.U32 R5, RZ, RZ, UR5 ;  /* 0x00000005ff057e24 */ /* 0x000fe4000f8e00ff */
[----:B------:R-:W-:Y:S02]  /*0b60*/  IMAD.U32 R6, RZ, RZ, UR4 ;  /* 0x00000004ff067e24 */ /* 0x000fe4000f8e00ff */
[----:B------:R-:W-:-:S02]  /*0b70*/  @!P4 IMAD.MOV.U32 R16, RZ, RZ, R4 ;  /* 0x000000ffff10c224 */ /* 0x000fc400078e0004 */
[----:B------:R-:W-:Y:S01]  /*0b80*/  @!P5 IMAD.MOV.U32 R17, RZ, RZ, R7 ;  /* 0x000000ffff11d224 */ /* 0x000fe200078e0007 */
[----:B------:R-:W-:Y:S06]  /*0b90*/  @!P2 BRA `(.L_x_6) ;  /* 0x00000000000ca947 */ /* 0x000fec0003800000 */
[----:B------:R-:W-:Y:S01]  /*0ba0*/  UCGABAR_WAIT ;  /* 0x0000000000007dc7 */ /* 0x000fe20008000000 */
[----:B------:R-:W-:Y:S01]  /*0bb0*/  CCTL.IVALL ;  /* 0x00000000ff00798f */ /* 0x000fe20002000000 */
[----:B------:R-:W-:Y:S05]  /*0bc0*/  BRA `(.L_x_7) ;  /* 0x0000000000047947 */ /* 0x000fea0003800000 */
.L_x_6:
[----:B------:R-:W-:Y:S06]  /*0bd0*/  BAR.SYNC.DEFER_BLOCKING 0x0 ;  /* 0x0000000000007b1d */ /* 0x000fec0000010000 */
.L_x_7:
[----:B------:R-:W-:Y:S05]  /*0be0*/  @!P1 BRA `(.L_x_8) ;  /* 0x000000d800789947 */ /* 0x000fea0003800000 */
[----:B------:R-:W-:-:S06]  /*0bf0*/  UISETP.GT.U32.AND UP0, UPT, UR16, 0x1, UPT ;  /* 0x000000011000788c */ /* 0x000fcc000bf04070 */
[----:B------:R-:W-:-:S13]  /*0c00*/  PLOP3.LUT P0, PT, PT, PT, UP0, 0x80, 0x0 ;  /* 0x000000000000781c */ /* 0x000fda0003f0f008 */
[----:B------:R-:W-:Y:S05]  /*0c10*/  @P0 EXIT ;  /* 0x000000000000094d */ /* 0x000fea0003800000 */
[----:B------:R-:W-:Y:S01]  /*0c20*/  ULDC.64 UR4, c[0x0][0x650] ;  /* 0x0001940000047ab9 */ /* 0x000fe20000000a00 */
[----:B------:R-:W-:Y:S01]  /*0c30*/  UMOV UR41, 0xffffffff ;  /* 0xffffffff00297882 */ /* 0x000fe20000000000 */
[----:B------:R-:W-:Y:S01]  /*0c40*/  ISETP.GE.U32.AND P0, PT, R16, UR4, PT ;  /* 0x0000000410007c0c */ /* 0x000fe2000bf06070 */
[----:B------:R-:W-:Y:S01]  /*0c50*/  UMOV UR42, 0xffffffff ;  /* 0xffffffff002a7882 */ /* 0x000fe20000000000 */
[----:B------:R-:W-:Y:S01]  /*0c60*/  UMOV UR43, 0xffffffff ;  /* 0xffffffff002b7882 */ /* 0x000fe20000000000 */
[----:B------:R-:W-:Y:S02]  /*0c70*/  PRMT R0, RZ, 0x7610, R0 ;  /* 0x00007610ff007816 */ /* 0x000fe40000000000 */
[----:B------:R-:W-:-:S13]  /*0c80*/  ISETP.GE.U32.AND.EX P0, PT, R17, UR5, PT, P0 ;  /* 0x0000000511007c0c */ /* 0x000fda000bf06100 */
[----:B------:R-:W-:Y:S05]  /*0c90*/  @P0 BRA `(.L_x_9) ;  /* 0x0000000400480947 */ /* 0x000fea0003800000 */
[----:B------:R-:W-:Y:S01]  /*0ca0*/  ULDC.64 UR16, c[0x0][0x628] ;  /* 0x00018a0000107ab9 */ /* 0x000fe20000000a00 */
[C---:B------:R-:W-:Y:S01]  /*0cb0*/  R2UR UR19, R16.reuse ;  /* 0x00000000101372ca */ /* 0x040fe200000e0000 */
[----:B------:R-:W-:Y:S01]  /*0cc0*/  ULDC UR18, c[0x0][0x630] ;  /* 0x00018c0000127ab9 */ /* 0x000fe20000000800 */
[----:B------:R-:W-:Y:S02]  /*0cd0*/  ISETP.NE.U32.AND P0, PT, RZ, UR16, PT ;  /* 0x00000010ff007c0c */ /* 0x000fe4000bf05070 */
[----:B------:R-:W-:Y:S02]  /*0ce0*/  R2UR UR4, R16 ;  /* 0x00000000100472ca */ /* 0x000fe400000e0000 */
[----:B------:R-:W-:Y:S02]  /*0cf0*/  ISETP.NE.AND.EX P0, PT, RZ, UR17, PT, P0 ;  /* 0x00000011ff007c0c */ /* 0x000fe4000bf05300 */
[----:B------:R-:W-:-:S11]  /*0d00*/  R2UR UR5, R17 ;  /* 0x00000000110572ca */ /* 0x000fd600000e0000 */
[----:B------:R-:W-:Y:S05]  /*0d10*/  @!P0 BRA `(.L_x_10) ;  /* 0x0000000000308947 */ /* 0x000fea0003800000 */
[----:B------:R-:W-:Y:S01]  /*0d20*/  R2UR UR4, R16 ;  /* 0x00000000100472ca */ /* 0x000fe200000e0000 */
[----:B------:R-:W-:Y:S01]  /*0d30*/  ULDC UR9, c[0x0][0x634] ;  /* 0x00018d0000097ab9 */ /* 0x000fe20000000800 */
[----:B------:R-:W-:-:S11]  /*0d40*/  R2UR UR13, R17 ;  /* 0x00000000110d72ca */ /* 0x000fd600000e0000 */
[----:B------:R-:W-:-:S04]  /*0d50*/  UIADD3 UR9, UP0, UR4, UR9, URZ ;  /* 0x0000000904097290 */ /* 0x000fc8000ff1e03f */
[----:B------:R-:W-:-:S04]  /*0d60*/  UIADD3.X UR13, URZ, UR13, URZ, UP0, !UPT ;  /* 0x0000000d3f0d7290 */ /* 0x000fc800087fe43f */
[----:B------:R-:W-:-:S04]  /*0d70*/  UIMAD.WIDE.U32 UR4, UR13, UR16, URZ ;  /* 0x000000100d0472a5 */ /* 0x000fc8000f8e003f */
[----:B------:R-:W-:Y:S02]  /*0d80*/  UIMAD.WIDE.U32 UR6, UP0, UR9, UR17, UR4 ;  /* 0x00000011090672a5 */ /* 0x000fe4000f800004 */
[----:B------:R-:W-:Y:S02]  /*0d90*/  UIMAD.WIDE.U32 UR4, UR9, UR16, URZ ;  /* 0x00000010090472a5 */ /* 0x000fe4000f8e003f */
[----:B------:R-:W-:Y:S02]  /*0da0*/  UIADD3.X UR15, URZ, URZ, URZ, UP0, !UPT ;  /* 0x0000003f3f0f7290 */ /* 0x000fe400087fe43f */
[----:B------:R-:W-:Y:S01]  /*0db0*/  UIADD3 URZ, UP0, UR5, UR6, URZ ;  /* 0x00000006053f7290 */ /* 0x000fe2000ff1e03f */
[----:B------:R-:W-:-:S03]  /*0dc0*/  UMOV UR14, UR7 ;  /* 0x00000007000e7c82 */ /* 0x000fc60008000000 */
[----:B------:R-:W-:-:S12]  /*0dd0*/  UIMAD.WIDE.U32.X UR4, UR13, UR17, UR14, UP0 ;  /* 0x000000110d0472a5 */ /* 0x000fd800080e040e */
.L_x_10:
[----:B------:R-:W-:Y:S01]  /*0de0*/  USHF.R.U64 UR43, UR4, UR18, UR5 ;  /* 0x00000012042b7299 */ /* 0x000fe20008001205 */
[----:B------:R-:W-:Y:S01]  /*0df0*/  R2UR UR7, R17 ;  /* 0x00000000110772ca */ /* 0x000fe200000e0000 */
[----:B------:R-:W-:Y:S02]  /*0e00*/  USHF.R.U32.HI UR4, URZ, UR18, UR5 ;  /* 0x000000123f047299 */ /* 0x000fe40008011605 */
[----:B------:R-:W-:Y:S01]  /*0e10*/  UIADD3 UR5, UP0, URZ, -UR43, URZ ;  /* 0x8000002b3f057290 */ /* 0x000fe2000ff1e03f */
[----:B------:R-:W-:Y:S01]  /*0e20*/  ULDC.64 UR14, c[0x0][0x620] ;  /* 0x00018800000e7ab9 */ /* 0x000fe20000000a00 */
[----:B------:R-:W-:Y:S02]  /*0e30*/  UMOV UR6, UR19 ;  /* 0x0000001300067c82 */ /* 0x000fe40008000000 */
[----:B------:R-:W-:Y:S01]  /*0e40*/  UIADD3.X UR4, URZ, ~UR4, URZ, UP0, !UPT ;  /* 0x800000043f047290 */ /* 0x000fe200087fe43f */
[----:B------:R-:W-:Y:S01]  /*0e50*/  ULDC UR9, c[0x0][0x618] ;  /* 0x0001860000097ab9 */ /* 0x000fe20000000800 */
[----:B------:R-:W-:-:S02]  /*0e60*/  UIMAD UR12, UR11, UR12, UR10 ;  /* 0x0000000c0b0c72a4 */ /* 0x000fc4000f8e020a */
[----:B------:R-:W-:Y:S02]  /*0e70*/  UIMAD UR4, UR4, UR14, URZ ;  /* 0x0000000e040472a4 */ /* 0x000fe4000f8e023f */
[----:B------:R-:W-:Y:S02]  /*0e80*/  UIMAD.WIDE.U32 UR6, UR5, UR14, UR6 ;  /* 0x0000000e050672a5 */ /* 0x000fe4000f8e0006 */
[----:B------:R-:W-:Y:S01]  /*0e90*/  UIMAD UR4, UR5, UR15, UR4 ;  /* 0x0000000f050472a4 */ /* 0x000fe2000f8e0204 */
[----:B------:R-:W-:Y:S01]  /*0ea0*/  ULDC UR10, c[0x0][0x608] ;  /* 0x00018200000a7ab9 */ /* 0x000fe20000000800 */
[----:B------:R-:W-:Y:S02]  /*0eb0*/  ULDC UR18, c[0x0][0x658] ;  /* 0x0001960000127ab9 */ /* 0x000fe40000000800 */
[----:B------:R-:W-:Y:S01]  /*0ec0*/  UIADD3 UR7, UR7, UR4, URZ ;  /* 0x0000000407077290 */ /* 0x000fe2000fffe03f */
[----:B------:R-:W-:Y:S02]  /*0ed0*/  UMOV UR11, 0xffffffff ;  /* 0xffffffff000b7882 */ /* 0x000fe40000000000 */
[----:B------:R-:W-:Y:S01]  /*0ee0*/  ULDC.64 UR4, c[0x0][0x640] ;  /* 0x0001900000047ab9 */ /* 0x000fe20000000a00 */
[----:B------:R-:W-:Y:S01]  /*0ef0*/  USHF.R.U64 UR16, UR6, UR9, UR7 ;  /* 0x0000000906107299 */ /* 0x000fe20008001207 */
[----:B------:R-:W-:Y:S01]  /*0f00*/  ISETP.NE.U32.AND P0, PT, RZ, UR4, PT ;  /* 0x00000004ff007c0c */ /* 0x000fe2000bf05070 */
[----:B------:R-:W-:-:S02]  /*0f10*/  USHF.R.U32.HI UR7, URZ, UR9, UR7 ;  /* 0x000000093f077299 */ /* 0x000fc40008011607 */
[----:B------:R-:W-:Y:S01]  /*0f20*/  USHF.L.U32 UR6, UR11, UR18, URZ ;  /* 0x000000120b067299 */ /* 0x000fe2000800063f */
[----:B------:R-:W-:Y:S01]  /*0f30*/  ISETP.NE.AND.EX P0, PT, RZ, UR5, PT, P0 ;  /* 0x00000005ff007c0c */ /* 0x000fe2000bf05300 */
[----:B------:R-:W-:Y:S02]  /*0f40*/  USHF.R.U64 UR22, UR16, UR10, UR7 ;  /* 0x0000000a10167299 */ /* 0x000fe40008001207 */
[----:B------:R-:W-:Y:S02]  /*0f50*/  USHF.R.U32.HI UR7, URZ, UR10, UR7 ;  /* 0x0000000a3f077299 */ /* 0x000fe40008011607 */
[----:B------:R-:W-:Y:S02]  /*0f60*/  UISETP.NE.AND UP1, UPT, UR46, URZ, UPT ;  /* 0x0000003f2e00728c */ /* 0x000fe4000bf25270 */
[----:B------:R-:W-:Y:S01]  /*0f70*/  USHF.R.U64 UR23, UR22, UR18, UR7 ;  /* 0x0000001216177299 */ /* 0x000fe20008001207 */
[----:B------:R-:W-:Y:S01]  /*0f80*/  ULDC UR17, c[0x0][0x600] ;  /* 0x0001800000117ab9 */ /* 0x000fe20000000800 */
[----:B------:R-:W-:-:S02]  /*0f90*/  ULOP3.LUT UR13, URZ, UR6, URZ, 0x33, !UPT ;  /* 0x000000063f0d7292 */ /* 0x000fc4000f8e333f */
[----:B------:R-:W-:Y:S02]  /*0fa0*/  UIADD3 UR15, UR17, -0x1, URZ ;  /* 0xffffffff110f7890 */ /* 0x000fe4000fffe03f */
[----:B------:R-:W-:Y:S02]  /*0fb0*/  USEL UR12, UR8, UR12, !UP1 ;  /* 0x0000000c080c7287 */ /* 0x000fe4000c800000 */
[----:B------:R-:W-:Y:S01]  /*0fc0*/  USHF.R.U32.HI UR7, URZ, UR18, UR7 ;  /* 0x000000123f077299 */ /* 0x000fe20008011607 */
[----:B------:R-:W-:Y:S01]  /*0fd0*/  ULDC UR19, c[0x0][0x648] ;  /* 0x0001920000137ab9 */ /* 0x000fe20000000800 */
[----:B------:R-:W-:Y:S01]  /*0fe0*/  ULDC UR20, c[0x0][0x638] ;  /* 0x00018e0000147ab9 */ /* 0x000fe20000000800 */
[----:B------:R-:W-:Y:S01]  /*0ff0*/  UMOV UR21, 0x1 ;  /* 0x0000000100157882 */ /* 0x000fe20000000000 */
[----:B------:R-:W-:Y:S01]  /*1000*/  UMOV UR6, UR23 ;  /* 0x0000001700067c82 */ /* 0x000fe20008000000 */
[----:B------:R-:W-:Y:S07]  /*1010*/  @!P0 BRA `(.L_x_11) ;  /* 0x0000000000308947 */ /* 0x000fee0003800000 */
[----:B------:R-:W-:Y:S02]  /*1020*/  ULDC UR10, c[0x0][0x64c] ;  /* 0x00019300000a7ab9 */ /* 0x000fe40000000800 */
        /* <DEDUP_REMOVED lines=8> */
[----:B------:R-:W-:-:S07]  /*10b0*/  UIMAD.WIDE.U32.X UR4, UR14, UR5, UR10, UP0 ;  /* 0x000000050e0472a5 */ /* 0x000fce00080e040a */
[----:B------:R-:W-:Y:S01]  /*10c0*/  UMOV UR6, UR4 ;  /* 0x0000000400067c82 */ /* 0x000fe20008000000 */
[----:B------:R-:W-:-:S05]  /*10d0*/  UMOV UR7, UR5 ;  /* 0x0000000500077c82 */ /* 0x000fca0008000000 */
.L_x_11:
[----:B------:R-:W-:Y:S01]  /*10e0*/  USHF.R.U64 UR5, UR6, UR19, UR7 ;  /* 0x0000001306057299 */ /* 0x000fe20008001207 */
[----:B------:R-:W-:Y:S01]  /*10f0*/  IMAD.MOV.U32 R0, RZ, RZ, 0x1 ;  /* 0x00000001ff007424 */ /* 0x000fe200078e00ff */
[----:B------:R-:W-:Y:S02]  /*1100*/  USHF.L.U32 UR4, UR21, UR18, URZ ;  /* 0x0000001215047299 */ /* 0x000fe4000800063f */
[----:B------:R-:W-:Y:S02]  /*1110*/  ULOP3.LUT UR13, UR22, UR13, URZ, 0xc0, !UPT ;  /* 0x0000000d160d7292 */ /* 0x000fe4000f8ec03f */
[----:B------:R-:W-:Y:S02]  /*1120*/  UIADD3 UR6, -UR5, URZ, URZ ;  /* 0x0000003f05067290 */ /* 0x000fe4000fffe13f */
[----:B------:R-:W-:Y:S02]  /*1130*/  UIMAD UR13, UR4, UR5, UR13 ;  /* 0x00000005040d72a4 */ /* 0x000fe4000f8e020d */
[----:B------:R-:W-:-:S02]  /*1140*/  ULOP3.LUT UR15, UR16, UR15, URZ, 0xc0, !UPT ;  /* 0x0000000f100f7292 */ /* 0x000fc4000f8ec03f */
[----:B------:R-:W-:Y:S01]  /*1150*/  UIMAD UR4, UR6, UR20, UR23 ;  /* 0x00000014060472a4 */ /* 0x000fe2000f8e0217 */
[----:B------:R-:W-:Y:S01]  /*1160*/  ULDC UR5, c[0x0][0x610] ;  /* 0x0001840000057ab9 */ /* 0x000fe20000000800 */
[----:B------:R-:W-:Y:S02]  /*1170*/  UISETP.NE.AND UP0, UPT, UR46, URZ, UPT ;  /* 0x0000003f2e00728c */ /* 0x000fe4000bf05270 */
[----:B------:R-:W-:Y:S02]  /*1180*/  UIMAD UR12, UR13, UR5, UR12 ;  /* 0x000000050d0c72a4 */ /* 0x000fe4000f8e020c */
[----:B------:R-:W-:-:S04]  /*1190*/  UIMAD UR4, UR4, UR17, UR15 ;  /* 0x00000011040472a4 */ /* 0x000fc8000f8e020f */
[----:B------:R-:W-:Y:S02]  /*11a0*/  USEL UR42, UR4, UR12, !UP0 ;  /* 0x0000000c042a7287 */ /* 0x000fe4000c000000 */
[----:B------:R-:W-:-:S12]  /*11b0*/  USEL UR41, UR12, UR4, !UP0 ;  /* 0x000000040c297287 */ /* 0x000fd8000c000000 */
.L_x_9:
[----:B------:R-:W-:-:S08]  /*11c0*/  NOP ;  /* 0x0000000000007918 */ /* 0x000fd00000000000 */
[----:B------:R-:W0:Y:S02]  /*11d0*/  USETMAXREG.TRY_ALLOC.CTAPOOL UP0, 0xe8 ;  /* 0x000000e8000079c8 */ /* 0x000e240008000600 */
[----:B0-----:R-:W-:-:S13]  /*11e0*/  PLOP3.LUT P0, PT, PT, PT, UP0, 0x80, 0x0 ;  /* 0x000000000000781c */ /* 0x001fda0003f0f008 */
[----:B------:R-:W-:Y:S05]  /*11f0*/  @!P0 BRA `(.L_x_9) ;  /* 0xfffffffc00f08947 */ /* 0x000fea000383ffff */
[----:B------:R-:W-:Y:S01]  /*1200*/  ULDC.64 UR4, c[0x0][0x598] ;  /* 0x0001660000047ab9 */ /* 0x000fe20000000a00 */
[----:B------:R-:W-:Y:S01]  /*1210*/  ULDC.64 UR36, c[0x0][0x208] ;  /* 0x0000820000247ab9 */ /* 0x000fe20000000a00 */
[----:B------:R-:W-:-:S04]  /*1220*/  ISETP.NE.U32.AND P0, PT, RZ, UR4, PT ;  /* 0x00000004ff007c0c */ /* 0x000fc8000bf05070 */
[----:B------:R-:W-:-:S13]  /*1230*/  ISETP.NE.AND.EX P0, PT, RZ, UR5, PT, P0 ;  /* 0x00000005ff007c0c */ /* 0x000fda000bf05300 */
[----:B------:R-:W-:Y:S05]  /*1240*/  @!P0 BRA `(.L_x_12) ;  /* 0x00000000001c8947 */ /* 0x000fea0003800000 */
[----:B------:R-:W0:Y:S02]  /*1250*/  LDC.64 R4, c[0x0][0x598] ;  /* 0x00016600ff047b82 */ /* 0x000e240000000a00 */
[----:B0-----:R-:W2:Y:S02]  /*1260*/  LDG.E.64 R4, desc[UR36][R4.64] ;  /* 0x0000002404047981 */ /* 0x001ea4000c1e1b00 */
[----:B--2---:R-:W-:-:S04]  /*1270*/  ISETP.NE.U32.AND P0, PT, R4, RZ, PT ;  /* 0x000000ff0400720c */ /* 0x004fc80003f05070 */
[----:B------:R-:W-:-:S13]  /*1280*/  ISETP.NE.AND.EX P0, PT, R5, RZ, PT, P0 ;  /* 0x000000ff0500720c */ /* 0x000fda0003f05300 */
[----:B------:R-:W-:Y:S05]  /*1290*/  @!P0 BRA `(.L_x_12) ;  /* 0x0000000000088947 */ /* 0x000fea0003800000 */
[----:B------:R0:W5:Y:S01]  /*12a0*/  LD.E R23, desc[UR36][R4.64] ;  /* 0x0000002404177980 */ /* 0x000162000c101900 */
[----:B------:R-:W-:Y:S05]  /*12b0*/  BRA `(.L_x_13) ;  /* 0x0000000000247947 */ /* 0x000fea0003800000 */
.L_x_12:
[----:B------:R-:W-:Y:S02]  /*12c0*/  ULDC.64 UR4, c[0x0][0x588] ;  /* 0x0001620000047ab9 */ /* 0x000fe40000000a00 */
[----:B------:R-:W-:-:S04]  /*12d0*/  ISETP.NE.U32.AND P0, PT, RZ, UR4, PT ;  /* 0x00000004ff007c0c */ /* 0x000fc8000bf05070 */
[----:B------:R-:W-:-:S13]  /*12e0*/  ISETP.NE.AND.EX P0, PT, RZ, UR5, PT, P0 ;  /* 0x00000005ff007c0c */ /* 0x000fda000bf05300 */
[----:B------:R-:W-:Y:S05]  /*12f0*/  @!P0 BRA `(.L_x_14) ;  /* 0x00000000000c8947 */ /* 0x000fea0003800000 */
[----:B------:R-:W0:Y:S02]  /*1300*/  LDC.64 R4, c[0x0][0x588] ;  /* 0x00016200ff047b82 */ /* 0x000e240000000a00 */
[----:B0-----:R1:W5:Y:S01]  /*1310*/  LDG.E R23, desc[UR36][R4.64] ;  /* 0x0000002404177981 */ /* 0x001362000c1e1900 */
[----:B------:R-:W-:Y:S05]  /*1320*/  BRA `(.L_x_13) ;  /* 0x0000000000087947 */ /* 0x000fea0003800000 */
.L_x_14:
[----:B------:R-:W-:Y:S02]  /*1330*/  ULDC UR4, c[0x0][0x580] ;  /* 0x0001600000047ab9 */ /* 0x000fe40000000800 */
[----:B------:R-:W-:-:S07]  /*1340*/  IMAD.U32 R23, RZ, RZ, UR4 ;  /* 0x00000004ff177e24 */ /* 0x000fce000f8e00ff */
.L_x_13:
[----:B------:R-:W-:Y:S02]  /*1350*/  ULDC.64 UR4, c[0x0][0x5a0] ;  /* 0x0001680000047ab9 */ /* 0x000fe40000000a00 */
[----:B------:R-:W-:-:S04]  /*1360*/  ISETP.NE.U32.AND P0, PT, RZ, UR4, PT ;  /* 0x00000004ff007c0c */ /* 0x000fc8000bf05070 */
[----:B------:R-:W-:-:S13]  /*1370*/  ISETP.NE.AND.EX P0, PT, RZ, UR5, PT, P0 ;  /* 0x00000005ff007c0c */ /* 0x000fda000bf05300 */
[----:B------:R-:W-:Y:S05]  /*1380*/  @!P0 BRA `(.L_x_15) ;  /* 0x00000000001c8947 */ /* 0x000fea0003800000 */
[----:B01----:R-:W0:Y:S02]  /*1390*/  LDC.64 R4, c[0x0][0x5a0] ;  /* 0x00016800ff047b82 */ /* 0x003e240000000a00 */
[----:B0-----:R-:W2:Y:S02]  /*13a0*/  LDG.E.64 R4, desc[UR36][R4.64] ;  /* 0x0000002404047981 */ /* 0x001ea4000c1e1b00 */
[----:B--2---:R-:W-:-:S04]  /*13b0*/  ISETP.NE.U32.AND P0, PT, R4, RZ, PT ;  /* 0x000000ff0400720c */ /* 0x004fc80003f05070 */
[----:B------:R-:W-:-:S13]  /*13c0*/  ISETP.NE.AND.EX P0, PT, R5, RZ, PT, P0 ;  /* 0x000000ff0500720c */ /* 0x000fda0003f05300 */
[----:B------:R-:W-:Y:S05]  /*13d0*/  @!P0 BRA `(.L_x_15) ;  /* 0x0000000000088947 */ /* 0x000fea0003800000 */
[----:B------:R0:W5:Y:S01]  /*13e0*/  LD.E R22, desc[UR36][R4.64] ;  /* 0x0000002404167980 */ /* 0x000162000c101900 */
[----:B------:R-:W-:Y:S05]  /*13f0*/  BRA `(.L_x_16) ;  /* 0x0000000000247947 */ /* 0x000fea0003800000 */
.L_x_15:
[----:B------:R-:W-:Y:S02]  /*1400*/  ULDC.64 UR4, c[0x0][0x590] ;  /* 0x0001640000047ab9 */ /* 0x000fe40000000a00 */
[----:B------:R-:W-:-:S04]  /*1410*/  ISETP.NE.U32.AND P0, PT, RZ, UR4, PT ;  /* 0x00000004ff007c0c */ /* 0x000fc8000bf05070 */
[----:B------:R-:W-:-:S13]  /*1420*/  ISETP.NE.AND.EX P0, PT, RZ, UR5, PT, P0 ;  /* 0x00000005ff007c0c */ /* 0x000fda000bf05300 */
[----:B------:R-:W-:Y:S05]  /*1430*/  @!P0 BRA `(.L_x_17) ;  /* 0x00000000000c8947 */ /* 0x000fea0003800000 */
[----:B01----:R-:W0:Y:S02]  /*1440*/  LDC.64 R4, c[0x0][0x590] ;  /* 0x00016400ff047b82 */ /* 0x003e240000000a00 */
[----:B0-----:R1:W5:Y:S01]  /*1450*/  LDG.E R22, desc[UR36][R4.64] ;  /* 0x0000002404167981 */ /* 0x001362000c1e1900 */
[----:B------:R-:W-:Y:S05]  /*1460*/  BRA `(.L_x_16) ;  /* 0x0000000000087947 */ /* 0x000fea0003800000 */
.L_x_17:
[----:B------:R-:W-:Y:S02]  /*1470*/  ULDC UR4, c[0x0][0x584] ;  /* 0x0001610000047ab9 */ /* 0x000fe40000000800 */
[----:B------:R-:W-:-:S07]  /*1480*/  IMAD.U32 R22, RZ, RZ, UR4 ;  /* 0x00000004ff167e24 */ /* 0x000fce000f8e00ff */
.L_x_16:
[----:B------:R-:W-:-:S13]  /*1490*/  LOP3.LUT P0, RZ, R0, 0xff, RZ, 0xc0, !PT ;  /* 0x000000ff00ff7812 */ /* 0x000fda000780c0ff */
[----:B------:R-:W-:Y:S05]  /*14a0*/  @!P0 EXIT ;  /* 0x000000000000894d */ /* 0x000fea0003800000 */
[----:B------:R-:W-:Y:S01]  /*14b0*/  ULDC UR4, c[0x0][0x28c] ;  /* 0x0000a30000047ab9 */ /* 0x000fe20000000800 */
[----:B------:R-:W-:Y:S01]  /*14c0*/  UMOV UR39, URZ ;  /* 0x0000003f00277c82 */ /* 0x000fe20008000000 */
[----:B------:R-:W-:Y:S01]  /*14d0*/  UIADD3 UR4, UR4, 0xf, URZ ;  /* 0x0000000f04047890 */ /* 0x000fe2000fffe03f */
[----:B------:R-:W-:-:S03]  /*14e0*/  UMOV UR38, URZ ;  /* 0x0000003f00267c82 */ /* 0x000fc60008000000 */
[----:B------:R-:W-:-:S04]  /*14f0*/  USHF.R.S32.HI UR5, URZ, 0x1f, UR4 ;  /* 0x0000001f3f057899 */ /* 0x000fc80008011404 */
[----:B------:R-:W-:-:S04]  /*1500*/  ULEA.HI UR5, UR5, UR4, URZ, 0x4 ;  /* 0x0000000405057291 */ /* 0x000fc8000f8f203f */
[----:B------:R-:W-:-:S12]  /*1510*/  USHF.R.S32.HI UR44, URZ, 0x4, UR5 ;  /* 0x000000043f2c7899 */ /* 0x000fd80008011405 */
.L_x_419:
[----:B------:R-:W-:Y:S01]  /*1520*/  LOP3.LUT R0, R2, 0x80, RZ, 0xc0, !PT ;  /* 0x0000008002007812 */ /* 0x000fe200078ec0ff */
[----:B--2---:R-:W2:Y:S01]  /*1530*/  S2UR UR6, SR_CgaCtaId ;  /* 0x00000000000679c3 */ /* 0x004ea20000008800 */
[----:B------:R-:W-:Y:S02]  /*1540*/  UMOV UR45, 0x400 ;  /* 0x00000400002d7882 */ /* 0x000fe40000000000 */
[----:B------:R-:W-:-:S06]  /*1550*/  SHF.R.U32.HI R0, RZ, 0x7, R0 ;  /* 0x00000007ff007819 */ /* 0x000fcc0000011600 */
[----:B---3--:R-:W3:Y:S01]  /*1560*/  SHFL.IDX PT, R0, R0, RZ, 0x1f ;  /* 0x00001fff00007589 */ /* 0x008ee200000e0000 */
[----:B--2---:R-:W-:Y:S01]  /*1570*/  ULEA UR45, UR6, UR45, 0x18 ;  /* 0x0000002d062d7291 */ /* 0x004fe2000f8ec03f */
[----:B---3--:R-:W-:-:S13]  /*1580*/  R2UR UR4, R0 ;  /* 0x00000000000472ca */ /* 0x008fda00000e0000 */
[----:B------:R-:W-:-:S04]  /*1590*/  ULEA.HI UR5, UR4, UR4, URZ, 0x1 ;  /* 0x0000000404057291 */ /* 0x000fc8000f8f083f */
[----:B------:R-:W-:-:S04]  /*15a0*/  ULOP3.LUT UR5, UR5, 0x1ffffe, URZ, 0xc0, !UPT ;  /* 0x001ffffe05057892 */ /* 0x000fc8000f8ec03f */
[----:B------:R-:W-:-:S03]  /*15b0*/  UIADD3 UR5, UR4, -UR5, URZ ;  /* 0x8000000504057290 */ /* 0x000fc6000fffe03f */
[----:B------:R-:W-:Y:S01]  /*15c0*/  ULDC UR4, c[0x0][0x28c] ;  /* 0x0000a30000047ab9 */ /* 0x000fe20000000800 */
[----:B------:R-:W-:Y:S01]  /*15d0*/  ULEA UR5, UR5, UR45, 0xb ;  /* 0x0000002d05057291 */ /* 0x000fe2000f8e583f */
[----:B------:R-:W-:-:S03]  /*15e0*/  ISETP.LT.AND P0, PT, RZ, UR4, PT ;  /* 0x00000004ff007c0c */ /* 0x000fc6000bf01270 */
[----:B------:R-:W-:-:S04]  /*15f0*/  UIADD3 UR5, UR5, 0x200, URZ ;  /* 0x0000020005057890 */ /* 0x000fc8000fffe03f */
[----:B------:R-:W-:-:S04]  /*1600*/  USHF.R.U32.HI UR5, URZ, 0x4, UR5 ;  /* 0x000000043f057899 */ /* 0x000fc80008011605 */
[----:B------:R-:W-:Y:S02]  /*1610*/  ULOP3.LUT UR47, UR5, 0x3fff, URZ, 0xc0, !UPT ;  /* 0x00003fff052f7892 */ /* 0x000fe4000f8ec03f */
[----:B-1--45:R-:W-:Y:S10]  /*1620*/  @P0 BRA `(.L_x_18) ;  /* 0x0000000000400947 */ /* 0x032ff40003800000 */
[----:B------:R-:W-:Y:S01]  /*1630*/  MOV R0, 0x0 ;  /* 0x0000000000007802 */ /* 0x000fe20000000f00 */
[----:B------:R-:W-:Y:S01]  /*1640*/  ULDC.64 UR4, c[0x4][0x68] ;  /* 0x01001a0000047ab9 */ /* 0x000fe20000000a00 */
[----:B------:R-:W-:Y:S01]  /*1650*/  ULDC.64 UR6, c[0x4][0x8] ;  /* 0x0100020000067ab9 */ /* 0x000fe20000000a00 */
[----:B01----:R-:W-:Y:S01]  /*1660*/  IMAD.U32 R4, RZ, RZ, UR4 ;  /* 0x00000004ff047e24 */ /* 0x003fe2000f8e00ff */
[----:B------:R0:W1:Y:S01]  /*1670*/  LDC.64 R14, c[0x4][R0] ;  /* 0x01000000000e7b82 */ /* 0x0000620000000a00 */
[----:B------:R-:W-:Y:S01]  /*1680*/  IMAD.U32 R5, RZ, RZ, UR5 ;  /* 0x00000005ff057e24 */ /* 0x000fe2000f8e00ff */
[----:B------:R-:W-:Y:S01]  /*1690*/  ULDC.64 UR4, c[0x4][0x70] ;  /* 0x01001c0000047ab9 */ /* 0x000fe20000000a00 */
[----:B------:R-:W-:Y:S02]  /*16a0*/  IMAD.U32 R10, RZ, RZ, UR6 ;  /* 0x00000006ff0a7e24 */ /* 0x000fe4000f8e00ff */
[----:B------:R-:W-:Y:S02]  /*16b0*/  IMAD.U32 R6, RZ, RZ, UR4 ;  /* 0x00000004ff067e24 */ /* 0x000fe4000f8e00ff */
[----:B------:R-:W-:-:S02]  /*16c0*/  IMAD.U32 R7, RZ, RZ, UR5 ;  /* 0x00000005ff077e24 */ /* 0x000fc4000f8e00ff */
[----:B------:R-:W-:Y:S02]  /*16d0*/  IMAD.U32 R11, RZ, RZ, UR7 ;  /* 0x00000007ff0b7e24 */ /* 0x000fe4000f8e00ff */
[----:B------:R-:W-:Y:S02]  /*16e0*/  IMAD.MOV.U32 R8, RZ, RZ, 0x1e1 ;  /* 0x000001e1ff087424 */ /* 0x000fe400078e00ff */
[----:B------:R-:W-:Y:S02]  /*16f0*/  IMAD.MOV.U32 R12, RZ, RZ, 0x1 ;  /* 0x00000001ff0c7424 */ /* 0x000fe400078e00ff */
[----:B0-----:R-:W-:-:S07]  /*1700*/  IMAD.MOV.U32 R13, RZ, RZ, RZ ;  /* 0x000000ffff0d7224 */ /* 0x001fce00078e00ff */
[----:B------:R-:W-:-:S07]  /*1710*/  LEPC R20, `(.L_x_18) ;  /* 0x000000001014794e */ /* 0x000fce0000000000 */
[----:B-1---5:R-:W-:Y:S05]  /*1720*/  CALL.ABS.NOINC R14 ;  /* 0x000000000e007343 */ /* 0x022fea0003c00000 */
.L_x_18:
[----:B------:R-:W-:-:S06]  /*1730*/  ULOP3.LUT UR4, UR40, 0x1, URZ, 0xfc, !UPT ;  /* 0x0000000128047892 */ /* 0x000fcc000f8efc3f */
[----:B------:R-:W-:-:S05]  /*1740*/  IMAD.U32 R0, RZ, RZ, UR4 ;  /* 0x00000004ff007e24 */ /* 0x000fca000f8e00ff */
[----:B------:R-:W-:-:S13]  /*1750*/  ISETP.NE.AND P0, PT, R0, 0x3, PT ;  /* 0x000000030000780c */ /* 0x000fda0003f05270 */
[----:B------:R-:W-:Y:S05]  /*1760*/  @!P0 BRA `(.L_x_19) ;  /* 0x0000000000048947 */ /* 0x000fea0003800000 */
[----:B------:R-:W-:Y:S01]  /*1770*/  BPT.TRAP 0x1 ;  /* 0x000000040000795c */ /* 0x000fe20000300000 */
.L_x_19:
[----:B------:R-:W-:Y:S02]  /*1780*/  IMAD.U32 R3, RZ, RZ, UR38 ;  /* 0x00000026ff037e24 */ /* 0x000fe4000f8e00ff */
[----:B------:R-:W-:-:S03]  /*1790*/  IMAD.U32 R0, RZ, RZ, UR39 ;  /* 0x00000027ff007e24 */ /* 0x000fc6000f8e00ff */
[----:B------:R-:W-:Y:S02]  /*17a0*/  LEA R3, R3, UR45, 0x3 ;  /* 0x0000002d03037c11 */ /* 0x000fe4000f8e18ff */
[----:B------:R-:W-:-:S04]  /*17b0*/  SHF.L.U32 R0, R0, 0x1f, RZ ;  /* 0x0000001f00007819 */ /* 0x000fc800000006ff */
[----:B------:R2:W3:Y:S01]  /*17c0*/  SYNCS.PHASECHK.TRANS64.TRYWAIT P1, [R3+URZ], R0 ;  /* 0x00000000030075a7 */ /* 0x0004e2000802017f */
[----:B------:R-:W-:Y:S05]  /*17d0*/  @!P0 BRA `(.L_x_20) ;  /* 0x0000000000048947 */ /* 0x000fea0003800000 */
[----:B------:R-:W-:Y:S01]  /*17e0*/  BPT.TRAP 0x1 ;  /* 0x000000040000795c */ /* 0x000fe20000300000 */
.L_x_20:
[----:B---3--:R-:W-:Y:S05]  /*17f0*/  @P1 BRA `(.L_x_21) ;  /* 0x0000000000081947 */ /* 0x008fea0003800000 */
[----:B------:R-:W3:Y:S02]  /*1800*/  SYNCS.PHASECHK.TRANS64.TRYWAIT P1, [R3+URZ], R0 ;  /* 0x00000000030075a7 */ /* 0x000ee4000802017f */
[----:B---3--:R-:W-:Y:S05]  /*1810*/  @!P1 BRA `(.L_x_22) ;  /* 0x000000e800c89947 */ /* 0x008fea0003800000 */
.L_x_21:
[----:B------:R-:W-:-:S04]  /*1820*/  UISETP.LT.AND UP0, UPT, UR44, 0x1, UPT ;  /* 0x000000012c00788c */ /* 0x000fc8000bf01270 */
[----:B------:R-:W-:-:S06]  /*1830*/  USEL UR4, UR44, 0x1, UP0 ;  /* 0x000000012c047887 */ /* 0x000fcc0008000000 */
[----:B--23--:R-:W-:Y:S01]  /*1840*/  IMAD.U32 R0, RZ, RZ, UR4 ;  /* 0x00000004ff007e24 */ /* 0x00cfe2000f8e00ff */
[----:B------:R-:W-:Y:S05]  /*1850*/  WARPSYNC.ALL ;  /* 0x0000000000007948 */ /* 0x000fea0003800000 */
[----:B------:R-:W-:-:S04]  /*1860*/  IADD3 R0, -R0, UR44, RZ ;  /* 0x0000002c00007c10 */ /* 0x000fc8000fffe1ff */
[----:B------:R-:W-:Y:S01]  /*1870*/  ISETP.GE.AND P1, PT, R0, 0x1, PT ;  /* 0x000000010000780c */ /* 0x000fe20003f26270 */
[----:B------:R-:W-:Y:S01]  /*1880*/  UIADD3 UR4, UR45, 0x20200, URZ ;  /* 0x000202002d047890 */ /* 0x000fe2000fffe03f */
[----:B------:R-:W-:Y:S01]  /*1890*/  WARPGROUP.ARRIVE ;  /* 0x00000000000079c5 */ /* 0x000fe20000000000 */
[----:B------:R-:W-:Y:S02]  /*18a0*/  ULOP3.LUT UR47, UR47, 0x10000, URZ, 0xfc, !UPT ;  /* 0x000100002f2f7892 */ /* 0x000fe4000f8efc3f */
[----:B------:R-:W-:Y:S01]  /*18b0*/  USHF.R.U32.HI UR4, URZ, 0x4, UR4 ;  /* 0x000000043f047899 */ /* 0x000fe20008011604 */
[----:B------:R-:W-:Y:S01]  /*18c0*/  UMOV UR5, 0xc0000010 ;  /* 0xc000001000057882 */ /* 0x000fe20000000000 */
[----:B------:R-:W-:Y:S02]  /*18d0*/  UMOV UR7, 0xc0000010 ;  /* 0xc000001000077882 */ /* 0x000fe40000000000 */
[----:B------:R-:W-:-:S04]  /*18e0*/  ULOP3.LUT UR4, UR4, 0x3fff, URZ, 0xc0, !UPT ;  /* 0x00003fff04047892 */ /* 0x000fc8000f8ec03f */
[----:B------:R-:W-:Y:S02]  /*18f0*/  ULOP3.LUT UR9, UR4, 0x10000, URZ, 0xfc, !UPT ;  /* 0x0001000004097892 */ /* 0x000fe4000f8efc3f */
[----:B------:R-:W-:Y:S02]  /*1900*/  ULEA UR4, UR38, UR47, 0x9 ;  /* 0x0000002f26047291 */ /* 0x000fe4000f8e483f */
[----:B------:R-:W-:-:S09]  /*1910*/  UIMAD UR6, UR38, 0x180, UR9 ;  /* 0x00000180260678a4 */ /* 0x000fd2000f8e0209 */
[----:B------:R-:W-:Y:S01]  /*1920*/  HGMMA.64x192x16.F32 R120, gdesc[UR4], RZ, !UPT, gsb0 ;  /* 0x02e00000047879f0 */ /* 0x000fe2000c0008ff */
[----:B------:R-:W-:Y:S01]  /*1930*/  UIADD3 UR4, UR4, 0x100, URZ ;  /* 0x0000010004047890 */ /* 0x000fe2000fffe03f */
[----:B------:R-:W-:Y:S01]  /*1940*/  UMOV UR5, 0xc0000010 ;  /* 0xc000001000057882 */ /* 0x000fe20000000000 */
[----:B------:R-:W-:Y:S02]  /*1950*/  WARPGROUP.DEPBAR.LE gsb0, 0x0 ;  /* 0x00008000000079c5 */ /* 0x000fe40000010000 */
[----:B------:R-:W-:-:S15]  /*1960*/  WARPGROUP.ARRIVE ;  /* 0x00000000000079c5 */ /* 0x000fde0000000000 */
[----:B------:R-:W-:Y:S03]  /*1970*/  HGMMA.64x192x16.F32 R24, gdesc[UR4], RZ, !UPT, gsb0 ;  /* 0x02e00000041879f0 */ /* 0x000fe6000c0008ff */
[----:B------:R-:W-:Y:S02]  /*1980*/  WARPGROUP.DEPBAR.LE gsb0, 0x0 ;  /* 0x00008000000079c5 */ /* 0x000fe40000010000 */
[----:B------:R-:W-:Y:S05]  /*1990*/  @!P1 BRA `(.L_x_23) ;  /* 0x0000000000d09947 */ /* 0x000fea0003800000 */
[----:B------:R-:W-:Y:S01]  /*19a0*/  UIADD3 UR4, UR38, 0x1, URZ ;  /* 0x0000000126047890 */ /* 0x000fe2000fffe03f */
[----:B------:R-:W-:Y:S02]  /*19b0*/  IMAD.MOV.U32 R3, RZ, RZ, R0 ;  /* 0x000000ffff037224 */ /* 0x000fe400078e0000 */
[----:B01----:R-:W-:Y:S01]  /*19c0*/  IMAD.U32 R4, RZ, RZ, UR38 ;  /* 0x00000026ff047e24 */ /* 0x003fe2000f8e00ff */
[----:B------:R-:W-:-:S04]  /*19d0*/  UISETP.NE.AND UP0, UPT, UR4, 0x10, UPT ;  /* 0x000000100400788c */ /* 0x000fc8000bf05270 */
[----:B------:R-:W-:Y:S02]  /*19e0*/  USEL UR5, URZ, 0x1, UP0 ;  /* 0x000000013f057887 */ /* 0x000fe40008000000 */
[----:B------:R-:W-:Y:S02]  /*19f0*/  USEL UR8, UR4, URZ, UP0 ;  /* 0x0000003f04087287 */ /* 0x000fe40008000000 */
[----:B------:R-:W-:-:S06]  /*1a00*/  ULOP3.LUT UR5, UR39, UR5, URZ, 0x3c, !UPT ;  /* 0x0000000527057292 */ /* 0x000fcc000f8e3c3f */
[----:B------:R-:W-:-:S07]  /*1a10*/  IMAD.U32 R7, RZ, RZ, UR5 ;  /* 0x00000005ff077e24 */ /* 0x000fce000f8e00ff */
.L_x_30:
[----:B------:R-:W-:Y:S05]  /*1a20*/  @!P0 BRA `(.L_x_24) ;  /* 0x0000000000048947 */ /* 0x000fea0003800000 */
[----:B------:R-:W-:Y:S01]  /*1a30*/  BPT.TRAP 0x1 ;  /* 0x000000040000795c */ /* 0x000fe20000300000 */
.L_x_24:
[----:B------:R-:W-:Y:S01]  /*1a40*/  ULEA UR4, UR8, UR45, 0x3 ;  /* 0x0000002d08047291 */ /* 0x000fe2000f8e183f */
[----:B------:R-:W-:-:S08]  /*1a50*/  SHF.L.U32 R5, R7, 0x1f, RZ ;  /* 0x0000001f07057819 */ /* 0x000fd000000006ff */
[----:B------:R0:W1:Y:S01]  /*1a60*/  SYNCS.PHASECHK.TRANS64.TRYWAIT P1, [UR4], R5 ;  /* 0x00000005ff0075a7 */ /* 0x0000620008020144 */
[----:B------:R-:W-:Y:S05]  /*1a70*/  @!P0 BRA `(.L_x_25) ;  /* 0x0000000000048947 */ /* 0x000fea0003800000 */
[----:B------:R-:W-:Y:S01]  /*1a80*/  BPT.TRAP 0x1 ;  /* 0x000000040000795c */ /* 0x000fe20000300000 */
.L_x_25:
[----:B-1----:R-:W-:Y:S05]  /*1a90*/  @P1 BRA `(.L_x_26) ;  /* 0x0000000000081947 */ /* 0x002fea0003800000 */
[----:B------:R-:W1:Y:S02]  /*1aa0*/  SYNCS.PHASECHK.TRANS64.TRYWAIT P1, [UR4], R5 ;  /* 0x00000005ff0075a7 */ /* 0x000e640008020144 */
[----:B-1----:R-:W-:Y:S05]  /*1ab0*/  @!P1 BRA `(.L_x_27) ;  /* 0x000000e800349947 */ /* 0x002fea0003800000 */
.L_x_26:
[----:B------:R-:W-:Y:S01]  /*1ac0*/  ULEA UR4, UR8, UR47, 0x9 ;  /* 0x0000002f08047291 */ /* 0x000fe2000f8e483f */
[----:B------:R-:W-:Y:S01]  /*1ad0*/  WARPGROUP.ARRIVE ;  /* 0x00000000000079c5 */ /* 0x000fe20000000000 */
[----:B------:R-:W-:Y:S01]  /*1ae0*/  UIMAD UR6, UR8, 0x180, UR9 ;  /* 0x00000180080678a4 */ /* 0x000fe2000f8e0209 */
[----:B------:R-:W-:Y:S01]  /*1af0*/  UMOV UR5, 0xc0000010 ;  /* 0xc000001000057882 */ /* 0x000fe20000000000 */
[----:B------:R-:W-:-:S07]  /*1b00*/  UMOV UR7, 0xc0000010 ;  /* 0xc000001000077882 */ /* 0x000fce0000000000 */
[----:B------:R-:W-:Y:S01]  /*1b10*/  HGMMA.64x192x16.F32 R120, gdesc[UR4], R120, gsb0 ;  /* 0x02e00000047879f0 */ /* 0x000fe20008000878 */
[----:B------:R-:W-:Y:S01]  /*1b20*/  UIADD3 UR4, UR4, 0x100, URZ ;  /* 0x0000010004047890 */ /* 0x000fe2000fffe03f */
[----:B------:R-:W-:Y:S01]  /*1b30*/  UMOV UR5, 0xc0000010 ;  /* 0xc000001000057882 */ /* 0x000fe20000000000 */
[----:B------:R-:W-:Y:S02]  /*1b40*/  WARPGROUP.DEPBAR.LE gsb0, 0x0 ;  /* 0x00008000000079c5 */ /* 0x000fe40000010000 */
[----:B------:R-:W-:-:S15]  /*1b50*/  WARPGROUP.ARRIVE ;  /* 0x00000000000079c5 */ /* 0x000fde0000000000 */
[----:B------:R-:W-:Y:S03]  /*1b60*/  HGMMA.64x192x16.F32 R24, gdesc[UR4], R24, gsb0 ;  /* 0x02e00000041879f0 */ /* 0x000fe60008000818 */
[----:B------:R-:W-:Y:S02]  /*1b70*/  WARPGROUP.DEPBAR.LE gsb0, 0x0 ;  /* 0x00008000000079c5 */ /* 0x000fe40000010000 */
[----:B------:R-:W-:Y:S05]  /*1b80*/  @!P0 BRA `(.L_x_28) ;  /* 0x0000000000048947 */ /* 0x000fea0003800000 */
[----:B------:R-:W-:Y:S01]  /*1b90*/  BPT.TRAP 0x1 ;  /* 0x000000040000795c */ /* 0x000fe20000300000 */
.L_x_28:
[----:B------:R-:W-:Y:S01]  /*1ba0*/  ISETP.NE.AND P1, PT, R18, RZ, PT ;  /* 0x000000ff1200720c */ /* 0x000fe20003f25270 */
[----:B------:R-:W-:-:S12]  /*1bb0*/  UISETP.GT.U32.AND UP0, UPT, UR40, 0x1, UPT ;  /* 0x000000012800788c */ /* 0x000fd8000bf04070 */
[----:B01----:R-:W-:-:S04]  /*1bc0*/  @P1 LEA R5, R4, UR45, 0x3 ;  /* 0x0000002d04051c11 */ /* 0x003fc8000f8e18ff */
[----:B------:R-:W-:-:S04]  /*1bd0*/  @P1 IADD3 R6, R5, 0x80, RZ ;  /* 0x0000008005061810 */ /* 0x000fc80007ffe0ff */
[----:B------:R-:W-:-:S04]  /*1be0*/  @P1 PRMT R6, R19, 0x654, R6 ;  /* 0x0000065413061816 */ /* 0x000fc80000000006 */
[----:B------:R0:W-:Y:S01]  /*1bf0*/  @P1 SYNCS.ARRIVE.TRANS64.RED.A1T0 RZ, [R6+URZ], RZ ;  /* 0x000000ff06ff19a7 */ /* 0x0001e2000810043f */
[----:B------:R-:W-:-:S13]  /*1c00*/  PLOP3.LUT P1, PT, PT, PT, UP0, 0x80, 0x0 ;  /* 0x000000000000781c */ /* 0x000fda0003f2f008 */
[----:B0-----:R-:W-:Y:S05]  /*1c10*/  @P1 BRA `(.L_x_29) ;  /* 0x0000000000041947 */ /* 0x001fea0003800000 */
[----:B------:R-:W-:Y:S01]  /*1c20*/  BPT.TRAP 0x1 ;  /* 0x000000040000795c */ /* 0x000fe20000300000 */
.L_x_29:
[----:B------:R-:W-:Y:S01]  /*1c30*/  UIADD3 UR8, UR8, 0x1, URZ ;  /* 0x0000000108087890 */ /* 0x000fe2000fffe03f */
[C---:B------:R-:W-:Y:S01]  /*1c40*/  ISETP.GT.AND P2, PT, R3.reuse, 0x1, PT ;  /* 0x000000010300780c */ /* 0x040fe20003f44270 */
[----:B------:R-:W-:Y:S02]  /*1c50*/  VIADD R4, R4, 0x1 ;  /* 0x0000000104047836 */ /* 0x000fe40000000000 */
[----:B------:R-:W-:Y:S01]  /*1c60*/  UISETP.NE.AND UP0, UPT, UR8, 0x10, UPT ;  /* 0x000000100800788c */ /* 0x000fe2000bf05270 */
[----:B------:R-:W-:Y:S02]  /*1c70*/  VIADD R3, R3, 0xffffffff ;  /* 0xffffffff03037836 */ /* 0x000fe40000000000 */
[C---:B------:R-:W-:Y:S01]  /*1c80*/  ISETP.NE.AND P1, PT, R4.reuse, 0x10, PT ;  /* 0x000000100400780c */ /* 0x040fe20003f25270 */
[----:B------:R-:W-:Y:S02]  /*1c90*/  USEL UR4, URZ, 0x1, UP0 ;  /* 0x000000013f047887 */ /* 0x000fe40008000000 */
[----:B------:R-:W-:Y:S01]  /*1ca0*/  USEL UR8, UR8, URZ, UP0 ;  /* 0x0000003f08087287 */ /* 0x000fe20008000000 */
[----:B------:R-:W-:-:S03]  /*1cb0*/  SEL R4, R4, RZ, P1 ;  /* 0x000000ff04047207 */ /* 0x000fc60000800000 */
[----:B------:R-:W-:Y:S01]  /*1cc0*/  LOP3.LUT R7, R7, UR4, RZ, 0x3c, !PT ;  /* 0x0000000407077c12 */ /* 0x000fe2000f8e3cff */
[----:B------:R-:W-:Y:S07]  /*1cd0*/  @P2 BRA `(.L_x_30) ;  /* 0xfffffffc00502947 */ /* 0x000fee000383ffff */
.L_x_23:
[----:B------:R-:W2:Y:S02]  /*1ce0*/  LDC R3, c[0x0][0x28c] ;  /* 0x0000a300ff037b82 */ /* 0x000ea40000000800 */
[----:B--2---:R-:W-:-:S13]  /*1cf0*/  ISETP.GE.AND P1, PT, R3, 0x1, PT ;  /* 0x000000010300780c */ /* 0x004fda0003f26270 */
[----:B------:R-:W-:Y:S05]  /*1d00*/  @!P1 BRA `(.L_x_31) ;  /* 0x0000000000389947 */ /* 0x000fea0003800000 */
[----:B------:R-:W-:Y:S05]  /*1d10*/  @!P0 BRA `(.L_x_32) ;  /* 0x0000000000048947 */ /* 0x000fea0003800000 */
[----:B------:R-:W-:Y:S01]  /*1d20*/  BPT.TRAP 0x1 ;  /* 0x000000040000795c */ /* 0x000fe20000300000 */
.L_x_32:
[----:B------:R-:W-:Y:S01]  /*1d30*/  ISETP.NE.AND P0, PT, R18, RZ, PT ;  /* 0x000000ff1200720c */ /* 0x000fe20003f05270 */
[----:B------:R-:W-:Y:S01]  /*1d40*/  IMAD.U32 R3, RZ, RZ, UR45 ;  /* 0x0000002dff037e24 */ /* 0x000fe2000f8e00ff */
[----:B------:R-:W-:-:S11]  /*1d50*/  UISETP.GT.U32.AND UP0, UPT, UR40, 0x1, UPT ;  /* 0x000000012800788c */ /* 0x000fd6000bf04070 */
[----:B------:R-:W-:-:S04]  /*1d60*/  @P0 VIADD R0, R0, UR38 ;  /* 0x0000002600000c36 */ /* 0x000fc80008000000 */
[----:B------:R-:W-:-:S05]  /*1d70*/  @P0 IMAD.SHL.U32 R0, R0, 0x8, RZ ;  /* 0x0000000800000824 */ /* 0x000fca00078e00ff */
[----:B------:R-:W-:-:S04]  /*1d80*/  @P0 LOP3.LUT R0, R0, 0x78, RZ, 0xc0, !PT ;  /* 0x0000007800000812 */ /* 0x000fc800078ec0ff */
[----:B------:R-:W-:-:S04]  /*1d90*/  @P0 IADD3 R0, R3, 0x80, R0 ;  /* 0x0000008003000810 */ /* 0x000fc80007ffe000 */
[----:B------:R-:W-:-:S04]  /*1da0*/  @P0 PRMT R0, R19, 0x654, R0 ;  /* 0x0000065413000816 */ /* 0x000fc80000000000 */
[----:B------:R2:W-:Y:S01]  /*1db0*/  @P0 SYNCS.ARRIVE.TRANS64.RED.A1T0 RZ, [R0+URZ], RZ ;  /* 0x000000ff00ff09a7 */ /* 0x0005e2000810043f */
[----:B------:R-:W-:-:S13]  /*1dc0*/  PLOP3.LUT P0, PT, PT, PT, UP0, 0x80, 0x0 ;  /* 0x000000000000781c */ /* 0x000fda0003f0f008 */
[----:B--2---:R-:W-:Y:S05]  /*1dd0*/  @P0 BRA `(.L_x_31) ;  /* 0x0000000000040947 */ /* 0x004fea0003800000 */
[----:B------:R-:W-:Y:S01]  /*1de0*/  BPT.TRAP 0x1 ;  /* 0x000000040000795c */ /* 0x000fe20000300000 */
.L_x_31:
[C---:B------:R-:W-:Y:S01]  /*1df0*/  LOP3.LUT R0, R2.reuse, 0x3, RZ, 0xc0, !PT ;  /* 0x0000000302007812 */ /* 0x040fe200078ec0ff */
[----:B------:R-:W-:Y:S01]  /*1e00*/  IMAD.MOV.U32 R3, RZ, RZ, -0x2 ;  /* 0xfffffffeff037424 */ /* 0x000fe200078e00ff */
[----:B------:R-:W-:Y:S01]  /*1e10*/  ULDC UR11, c[0x0][0x288] ;  /* 0x0000a200000b7ab9 */ /* 0x000fe20000000800 */
[----:B------:R-:W-:Y:S01]  /*1e20*/  UIMAD UR42, UR42, 0xc0, URZ ;  /* 0x000000c02a2a78a4 */ /* 0x000fe2000f8e023f */
[----:B01----:R-:W-:Y:S01]  /*1e30*/  LOP3.LUT R4, R2, 0x60, RZ, 0xc0, !PT ;  /* 0x0000006002047812 */ /* 0x003fe200078ec0ff */
[----:B------:R-:W-:Y:S01]  /*1e40*/  IMAD R222, R0, R3, UR11 ;  /* 0x0000000b00de7e24 */ /* 0x000fe2000f8e0203 */
[--C-:B------:R-:W-:Y:S01]  /*1e50*/  SHF.R.U32.HI R0, RZ, 0x7, R2.reuse ;  /* 0x00000007ff007819 */ /* 0x100fe20000011602 */
[----:B------:R-:W-:Y:S01]  /*1e60*/  UIADD3 UR38, UR44, UR38, URZ ;  /* 0x000000262c267290 */ /* 0x000fe2000fffe03f */
[----:B------:R-:W-:Y:S01]  /*1e70*/  SHF.R.U32.HI R3, RZ, 0x2, R2 ;  /* 0x00000002ff037819 */ /* 0x000fe20000011602 */
[----:B------:R-:W-:Y:S01]  /*1e80*/  UIMAD.WIDE UR6, UR41, 0x100, URZ ;  /* 0x00000100290678a5 */ /* 0x000fe2000f8e023f */
[----:B------:R-:W-:Y:S01]  /*1e90*/  LOP3.LUT R0, R0, 0x1, RZ, 0xc0, !PT ;  /* 0x0000000100007812 */ /* 0x000fe200078ec0ff */
[----:B------:R-:W-:Y:S01]  /*1ea0*/  USHF.L.U32 UR41, UR41, 0x8, URZ ;  /* 0x0000000829297899 */ /* 0x000fe2000800063f */
[----:B------:R-:W-:Y:S01]  /*1eb0*/  IMAD.SHL.U32 R216, R2, 0x2, RZ ;  /* 0x0000000202d87824 */ /* 0x000fe200078e00ff */
[----:B------:R-:W-:-:S02]  /*1ec0*/  UISETP.GE.AND UP2, UPT, UR42, UR11, UPT ;  /* 0x0000000b2a00728c */ /* 0x000fc4000bf46270 */
[----:B------:R-:W-:Y:S01]  /*1ed0*/  IMAD.U32 R217, RZ, RZ, UR42 ;  /* 0x0000002affd97e24 */ /* 0x000fe2000f8e00ff */
[----:B------:R-:W-:Y:S01]  /*1ee0*/  ULDC UR10, c[0x0][0x284] ;  /* 0x0000a100000a7ab9 */ /* 0x000fe20000000800 */
[----:B------:R-:W-:Y:S01]  /*1ef0*/  USHF.R.U32.HI UR4, URZ, 0x4, UR38 ;  /* 0x000000043f047899 */ /* 0x000fe20008011626 */
[----:B------:R-:W-:Y:S01]  /*1f00*/  IMAD.SHL.U32 R6, R0, 0x40, RZ ;  /* 0x0000004000067824 */ /* 0x000fe200078e00ff */
[----:B------:R-:W-:Y:S01]  /*1f10*/  UISETP.GE.OR UP2, UPT, UR41, UR10, UP2 ;  /* 0x0000000a2900728c */ /* 0x000fe20009746670 */
[----:B------:R-:W-:Y:S01]  /*1f20*/  LOP3.LUT R3, R3, 0x7, RZ, 0xc0, !PT ;  /* 0x0000000703037812 */ /* 0x000fe200078ec0ff */
[----:B------:R-:W-:Y:S01]  /*1f30*/  ULOP3.LUT UR4, UR4, 0x1, URZ, 0xc0, !UPT ;  /* 0x0000000104047892 */ /* 0x000fe2000f8ec03f */
[----:B------:R-:W-:Y:S01]  /*1f40*/  SHF.R.U32.HI R7, RZ, 0x1, R4 ;  /* 0x00000001ff077819 */ /* 0x000fe20000011604 */
[----:B------:R-:W-:Y:S01]  /*1f50*/  USHF.R.S32.HI UR12, URZ, 0x1f, UR43 ;  /* 0x0000001f3f0c7899 */ /* 0x000fe2000801142b */
[----:B------:R-:W-:Y:S01]  /*1f60*/  LOP3.LUT R216, R217, 0x6, R216, 0xf8, !PT ;  /* 0x00000006d9d87812 */ /* 0x000fe200078ef8d8 */
[----:B------:R-:W-:Y:S01]  /*1f70*/  ULDC.64 UR8, c[0x0][0x5d0] ;  /* 0x0001740000087ab9 */ /* 0x000fe20000000a00 */
[----:B------:R-:W-:Y:S01]  /*1f80*/  UISETP.GT.U32.AND UP0, UPT, UR38, 0xf, UPT ;  /* 0x0000000f2600788c */ /* 0x000fe2000bf04070 */
[--C-:B------:R-:W-:Y:S01]  /*1f90*/  LOP3.LUT R6, R6, 0x40, R3.reuse, 0xe2, !PT ;  /* 0x0000004006067812 */ /* 0x100fe200078ee203 */
[----:B------:R-:W-:Y:S01]  /*1fa0*/  UISETP.NE.U32.AND UP1, UPT, UR4, 0x1, UPT ;  /* 0x000000010400788c */ /* 0x000fe2000bf25070 */
[----:B------:R-:W-:Y:S01]  /*1fb0*/  PLOP3.LUT P0, PT, PT, PT, UP2, 0x80, 0x0 ;  /* 0x000000000000781c */ /* 0x000fe20003f0f028 */
[----:B------:R-:W-:Y:S01]  /*1fc0*/  UIMAD UR5, UR12, UR8, URZ ;  /* 0x000000080c0572a4 */ /* 0x000fe2000f8e023f */
[----:B------:R-:W-:Y:S01]  /*1fd0*/  IADD3 R3, RZ, -R7, -R3 ;  /* 0x80000007ff037210 */ /* 0x000fe20007ffe803 */
[----:B------:R-:W-:Y:S01]  /*1fe0*/  UISETP.LT.U32.AND UP0, UPT, UR44, 0x10, UP0 ;  /* 0x000000102c00788c */ /* 0x000fe20008701070 */
[--C-:B------:R-:W-:Y:S01]  /*1ff0*/  SHF.R.S32.HI R217, RZ, 0x1f, R216.reuse ;  /* 0x0000001fffd97819 */ /* 0x100fe200000114d8 */
[----:B------:R-:W-:Y:S01]  /*2000*/  IMAD.U32 R5, RZ, RZ, UR8 ;  /* 0x00000008ff057e24 */ /* 0x000fe2000f8e00ff */
[----:B------:R-:W-:Y:S01]  /*2010*/  UISETP.GT.U32.AND UP1, UPT, UR44, 0xf, !UP1 ;  /* 0x0000000f2c00788c */ /* 0x000fe2000cf24070 */
[----:B------:R-:W-:Y:S01]  /*2020*/  IMAD R0, R0, -0x40, R3 ;  /* 0xffffffc000007824 */ /* 0x000fe200078e0203 */
[----:B------:R-:W-:Y:S01]  /*2030*/  UIMAD UR5, UR43, UR9, UR5 ;  /* 0x000000092b0572a4 */ /* 0x000fe2000f8e0205 */
[----:B------:R-:W-:Y:S01]  /*2040*/  IMAD.U32 R9, RZ, RZ, UR10 ;  /* 0x0000000aff097e24 */ /* 0x000fe2000f8e00ff */
[----:B------:R-:W-:Y:S01]  /*2050*/  USEL UR8, URZ, 0x1, !UP0 ;  /* 0x000000013f087887 */ /* 0x000fe2000c000000 */
[----:B------:R-:W-:Y:S01]  /*2060*/  IMAD.WIDE.U32 R4, R5, UR43, R216 ;  /* 0x0000002b05047c25 */ /* 0x000fe2000f8e00d8 */
[----:B------:R-:W-:Y:S01]  /*2070*/  USEL UR4, URZ, 0x1, !UP1 ;  /* 0x000000013f047887 */ /* 0x000fe2000c800000 */
[----:B------:R-:W-:Y:S01]  /*2080*/  LOP3.LUT R3, R6, UR6, R7, 0xfe, !PT ;  /* 0x0000000606037c12 */ /* 0x000fe2000f8efe07 */
[----:B------:R-:W-:Y:S01]  /*2090*/  ULOP3.LUT UR38, UR38, 0xf, URZ, 0xc0, !UPT ;  /* 0x0000000f26267892 */ /* 0x000fe2000f8ec03f */
[----:B------:R-:W-:Y:S01]  /*20a0*/  IADD3 R0, R9, -UR41, R0 ;  /* 0x8000002909007c10 */ /* 0x000fe2000fffe000 */
[----:B------:R-:W-:Y:S01]  /*20b0*/  ULOP3.LUT UR39, UR4, UR39, UR8, 0x96, !UPT ;  /* 0x0000002704277292 */ /* 0x000fe2000f8e9608 */
[----:B------:R-:W-:Y:S01]  /*20c0*/  VIADD R5, R5, UR5 ;  /* 0x0000000505057c36 */ /* 0x000fe20008000000 */
[----:B------:R-:W-:Y:S01]  /*20d0*/  UMOV UR41, 0xffffffff ;  /* 0xffffffff00297882 */ /* 0x000fe20000000000 */
[----:B------:R-:W-:Y:S01]  /*20e0*/  VIADD R222, R222, -UR42 ;  /* 0x8000002adede7c36 */ /* 0x000fe20008000000 */
[----:B------:R-:W-:Y:S08]  /*20f0*/  @P0 BRA `(.L_x_33) ;  /* 0x000000bc00680947 */ /* 0x000ff00003800000 */
[----:B-----5:R-:W-:Y:S01]  /*2100*/  FSETP.NEU.AND P0, PT, R22, RZ, PT ;  /* 0x000000ff1600720b */ /* 0x020fe20003f0d000 */
[----:B------:R-:W-:Y:S01]  /*2110*/  ULDC.64 UR8, c[0x0][0x5c8] ;  /* 0x0001720000087ab9 */ /* 0x000fe20000000a00 */
[----:B------:R-:W-:Y:S01]  /*2120*/  ISETP.GT.AND P2, PT, R0, RZ, PT ;  /* 0x000000ff0000720c */ /* 0x000fe20003f44270 */
[----:B------:R-:W-:Y:S01]  /*2130*/  UIMAD UR4, UR7, UR8, URZ ;  /* 0x00000008070472a4 */ /* 0x000fe2000f8e023f */
[----:B------:R-:W-:Y:S01]  /*2140*/  IMAD.U32 R6, RZ, RZ, UR9 ;  /* 0x00000009ff067e24 */ /* 0x000fe2000f8e00ff */
[----:B------:R-:W-:Y:S01]  /*2150*/  BSSY B0, `(.L_x_33) ;  /* 0x0000bd4000007945 */ /* 0x000fe20003800000 */
[----:B------:R-:W-:Y:S01]  /*2160*/  IMAD.WIDE.U32 R4, R3, UR8, R4 ;  /* 0x0000000803047c25 */ /* 0x000fe2000f8e0004 */
[----:B------:R-:W-:-:S03]  /*2170*/  ISETP.GT.AND P1, PT, R222, RZ, P2 ;  /* 0x000000ffde00720c */ /* 0x000fc60001724270 */
[----:B------:R-:W-:-:S04]  /*2180*/  IMAD R219, R3, R6, UR4 ;  /* 0x0000000403db7e24 */ /* 0x000fc8000f8e0206 */
[----:B------:R-:W-:Y:S01]  /*2190*/  IMAD.IADD R219, R5, 0x1, R219 ;  /* 0x0000000105db7824 */ /* 0x000fe200078e02db */
[----:B------:R-:W-:Y:S06]  /*21a0*/  @!P0 BRA `(.L_x_34) ;  /* 0x0000008400788947 */ /* 0x000fec0003800000 */
[----:B------:R-:W0:Y:S01]  /*21b0*/  LDC.64 R20, c[0x0][0x5b8] ;  /* 0x00016e00ff147b82 */ /* 0x000e220000000a00 */
[----:B------:R-:W-:-:S07]  /*21c0*/  ULDC.64 UR4, c[0x0][0x5c0] ;  /* 0x0001700000047ab9 */ /* 0x000fce0000000a00 */
[----:B------:R-:W1:Y:S08]  /*21d0*/  LDC.64 R14, c[0x0][0x5b0] ;  /* 0x00016c00ff0e7b82 */ /* 0x000e700000000a00 */
[----:B------:R-:W2:Y:S01]  /*21e0*/  LDC.64 R12, c[0x0][0x5a8] ;  /* 0x00016a00ff0c7b82 */ /* 0x000ea20000000a00 */
[C---:B0-----:R-:W-:Y:S02]  /*21f0*/  IMAD R6, R20.reuse, UR12, RZ ;  /* 0x0000000c14067c24 */ /* 0x041fe4000f8e02ff */
[----:B------:R-:W-:-:S04]  /*2200*/  IMAD.WIDE.U32 R10, R20, UR43, R216 ;  /* 0x0000002b140a7c25 */ /* 0x000fc8000f8e00d8 */
[----:B------:R-:W-:Y:S02]  /*2210*/  IMAD R21, R21, UR43, R6 ;  /* 0x0000002b15157c24 */ /* 0x000fe4000f8e0206 */
[----:B-1----:R-:W-:Y:S02]  /*2220*/  IMAD R6, R14, UR7, RZ ;  /* 0x000000070e067c24 */ /* 0x002fe4000f8e02ff */
[----:B------:R-:W-:Y:S02]  /*2230*/  IMAD.IADD R9, R11, 0x1, R21 ;  /* 0x000000010b097824 */ /* 0x000fe400078e0215 */
[----:B------:R-:W-:Y:S02]  /*2240*/  IMAD.MOV.U32 R8, RZ, RZ, R10 ;  /* 0x000000ffff087224 */ /* 0x000fe400078e000a */
[C---:B------:R-:W-:Y:S02]  /*2250*/  IMAD R221, R3.reuse, R15, R6 ;  /* 0x0000000f03dd7224 */ /* 0x040fe400078e0206 */
[----:B------:R-:W-:-:S04]  /*2260*/  IMAD.WIDE.U32 R6, R3, R14, R8 ;  /* 0x0000000e03067225 */ /* 0x000fc800078e0008 */
[----:B------:R-:W-:Y:S01]  /*2270*/  IMAD.IADD R5, R7, 0x1, R221 ;  /* 0x0000000107057824 */ /* 0x000fe200078e02dd */
[----:B--2---:R-:W-:-:S04]  /*2280*/  LEA R224, P0, R6, R12, 0x1 ;  /* 0x0000000c06e07211 */ /* 0x004fc800078008ff */
[----:B------:R-:W-:-:S05]  /*2290*/  LEA.HI.X R225, R6, R13, R5, 0x1, P0 ;  /* 0x0000000d06e17211 */ /* 0x000fca00000f0c05 */
[----:B------:R-:W2:Y:S01]  /*22a0*/  @P1 LDG.E.LTC128B.U16 R220, desc[UR36][R224.64] ;  /* 0x00000024e0dc1981 */ /* 0x000ea2000c1e1520 */
[C---:B------:R-:W-:Y:S01]  /*22b0*/  LEA R6, P0, R4.reuse, UR4, 0x1 ;  /* 0x0000000404067c11 */ /* 0x040fe2000f8008ff */
[----:B------:R-:W-:Y:S03]  /*22c0*/  BSSY B1, `(.L_x_35) ;  /* 0x0000011000017945 */ /* 0x000fe60003800000 */
[----:B------:R-:W-:Y:S01]  /*22d0*/  LEA.HI.X R7, R4, UR5, R219, 0x1, P0 ;  /* 0x0000000504077c11 */ /* 0x000fe200080f0cdb */
[----:B------:R-:W-:-:S04]  /*22e0*/  IMAD.WIDE.U32 R218, R3, R14, R216 ;  /* 0x0000000e03da7225 */ /* 0x000fc800078e00d8 */
[----:B------:R-:W-:Y:S02]  /*22f0*/  IMAD.IADD R219, R221, 0x1, R219 ;  /* 0x00000001dddb7824 */ /* 0x000fe400078e02db */
[----:B------:R-:W-:-:S03]  /*2300*/  IMAD.WIDE.U32 R218, R20, UR43, R218 ;  /* 0x0000002b14da7c25 */ /* 0x000fc6000f8e00da */
[----:B------:R-:W-:Y:S01]  /*2310*/  LEA R4, P0, R218, R12, 0x1 ;  /* 0x0000000cda047211 */ /* 0x000fe200078008ff */
[----:B--2---:R-:W-:-:S05]  /*2320*/  HADD2.F32 R5, -RZ, R220.H0_H0 ;  /* 0x200000dcff057230 */ /* 0x004fca0000004100 */
[----:B------:R-:W-:-:S04]  /*2330*/  FMUL R5, R5, R22 ;  /* 0x0000001605057220 */ /* 0x000fc80000400000 */
[----:B------:R-:W-:-:S05]  /*2340*/  FFMA R5, R120, R23, R5 ;  /* 0x0000001778057223 */ /* 0x000fca0000000005 */
[----:B------:R-:W-:-:S04]  /*2350*/  F2FP.F16.F32.PACK_AB R5, RZ, R5 ;  /* 0x00000005ff05723e */ /* 0x000fc800000000ff */
[----:B------:R-:W-:Y:S01]  /*2360*/  PRMT R120, R5, 0x7610, R120 ;  /* 0x0000761005787816 */ /* 0x000fe20000000078 */
[----:B------:R-:W-:-:S04]  /*2370*/  IMAD.IADD R5, R21, 0x1, R219 ;  /* 0x0000000115057824 */ /* 0x000fc800078e02db */
[----:B------:R0:W-:Y:S01]  /*2380*/  @P1 STG.E.U16 desc[UR36][R6.64], R120 ;  /* 0x0000007806001986 */ /* 0x0001e2000c101524 */
[----:B------:R-:W-:Y:S02]  /*2390*/  LEA.HI.X R5, R218, R13, R5, 0x1, P0 ;  /* 0x0000000dda057211 */ /* 0x000fe400000f0c05 */
[----:B------:R-:W-:-:S13]  /*23a0*/  ISETP.GT.AND P0, PT, R222, 0x1, P2 ;  /* 0x00000001de00780c */ /* 0x000fda0001704270 */
[----:B0-----:R-:W-:Y:S05]  /*23b0*/  @!P0 BRA `(.L_x_36) ;  /* 0x0000000000048947 */ /* 0x001fea0003800000 */
[----:B------:R0:W5:Y:S02]  /*23c0*/  LDG.E.LTC128B.U16 R220, desc[UR36][R4.64+0x2] ;  /* 0x0000022404dc7981 */ /* 0x000164000c1e1520 */
.L_x_36:
[----:B------:R-:W-:Y:S05]  /*23d0*/  BSYNC B1 ;  /* 0x0000000000017941 */ /* 0x000fea0003800000 */
.L_x_35:
[----:B-----5:R-:W-:Y:S01]  /*23e0*/  HADD2.F32 R219, -RZ, R220.H0_H0 ;  /* 0x200000dcffdb7230 */ /* 0x020fe20000004100 */
[----:B------:R-:W-:Y:S01]  /*23f0*/  PRMT R223, R220, 0x7610, R223 ;  /* 0x00007610dcdf7816 */ /* 0x000fe200000000df */
[----:B------:R-:W-:-:S03]  /*2400*/  IMAD.SHL.U32 R218, R14, 0x8, RZ ;  /* 0x000000080eda7824 */ /* 0x000fc600078e00ff */
[----:B------:R-:W-:-:S04]  /*2410*/  FMUL R120, R219, R22 ;  /* 0x00000016db787220 */ /* 0x000fc80000400000 */
[----:B------:R-:W-:-:S05]  /*2420*/  FFMA R120, R121, R23, R120 ;  /* 0x0000001779787223 */ /* 0x000fca0000000078 */
[----:B------:R-:W-:-:S04]  /*2430*/  F2FP.F16.F32.PACK_AB R120, RZ, R120 ;  /* 0x00000078ff78723e */ /* 0x000fc800000000ff */
[----:B------:R-:W-:-:S05]  /*2440*/  PRMT R219, R120, 0x7610, R219 ;  /* 0x0000761078db7816 */ /* 0x000fca00000000db */
[----:B------:R1:W-:Y:S01]  /*2450*/  @P0 STG.E.U16 desc[UR36][R6.64+0x2], R219 ;  /* 0x000002db06000986 */ /* 0x0003e2000c101524 */
[----:B------:R-:W-:-:S04]  /*2460*/  ISETP.GT.AND P0, PT, R0, 0x8, PT ;  /* 0x000000080000780c */ /* 0x000fc80003f04270 */
[----:B------:R-:W-:Y:S02]  /*2470*/  ISETP.GT.AND P1, PT, R222, RZ, P0 ;  /* 0x000000ffde00720c */ /* 0x000fe40000724270 */
[----:B-1----:R-:W-:-:S03]  /*2480*/  SHF.L.U64.HI R219, R14, 0x3, R15 ;  /* 0x000000030edb7819 */ /* 0x002fc6000001020f */
[----:B------:R-:W-:-:S04]  /*2490*/  IMAD.WIDE.U32 R120, R3, R14, R218 ;  /* 0x0000000e03787225 */ /* 0x000fc800078e00da */
[----:B------:R-:W-:Y:S01]  /*24a0*/  IMAD.IADD R221, R221, 0x1, R121 ;  /* 0x00000001dddd7824 */ /* 0x000fe200078e0279 */
[----:B------:R-:W-:-:S05]  /*24b0*/  IADD3 R121, P3, R10, R120, RZ ;  /* 0x000000780a797210 */ /* 0x000fca0007f7e0ff */
[----:B------:R-:W-:Y:S01]  /*24c0*/  IMAD.X R226, R221, 0x1, R9, P3 ;  /* 0x00000001dde27824 */ /* 0x000fe200018e0609 */
[----:B------:R-:W-:-:S04]  /*24d0*/  LEA R224, P3, R121, R12, 0x1 ;  /* 0x0000000c79e07211 */ /* 0x000fc800078608ff */
[----:B------:R-:W-:-:S05]  /*24e0*/  LEA.HI.X R225, R121, R13, R226, 0x1, P3 ;  /* 0x0000000d79e17211 */ /* 0x000fca00018f0ce2 */
[----:B------:R1:W2:Y:S01]  /*24f0*/  @P1 LDG.E.LTC128B.U16 R223, desc[UR36][R224.64] ;  /* 0x00000024e0df1981 */ /* 0x0002a2000c1e1520 */
[----:B------:R-:W-:Y:S01]  /*2500*/  IADD3 R220, P3, R216, R120, RZ ;  /* 0x00000078d8dc7210 */ /* 0x000fe20007f7e0ff */
[----:B------:R-:W-:Y:S01]  /*2510*/  IMAD.U32 R227, RZ, RZ, UR8 ;  /* 0x00000008ffe37e24 */ /* 0x000fe2000f8e00ff */
[----:B------:R-:W-:Y:S03]  /*2520*/  BSSY B1, `(.L_x_37) ;  /* 0x0000015000017945 */ /* 0x000fe60003800000 */
[----:B------:R-:W-:Y:S02]  /*2530*/  IMAD.X R221, R217, 0x1, R221, P3 ;  /* 0x00000001d9dd7824 */ /* 0x000fe400018e06dd */
[----:B------:R-:W-:-:S04]  /*2540*/  IMAD.WIDE.U32 R220, R20, UR43, R220 ;  /* 0x0000002b14dc7c25 */ /* 0x000fc8000f8e00dc */
[----:B------:R-:W-:Y:S01]  /*2550*/  IMAD.IADD R121, R21, 0x1, R221 ;  /* 0x0000000115797824 */ /* 0x000fe200078e02dd */
[----:B------:R-:W-:-:S04]  /*2560*/  LEA R120, P3, R220, R12, 0x1 ;  /* 0x0000000cdc787211 */ /* 0x000fc800078608ff */
[----:B------:R-:W-:Y:S01]  /*2570*/  LEA.HI.X R121, R220, R13, R121, 0x1, P3 ;  /* 0x0000000ddc797211 */ /* 0x000fe200018f0c79 */
[----:B------:R-:W-:-:S04]  /*2580*/  IMAD.U32 R220, RZ, RZ, UR8 ;  /* 0x00000008ffdc7e24 */ /* 0x000fc8000f8e00ff */
[----:B-1----:R-:W-:-:S05]  /*2590*/  IMAD.SHL.U32 R225, R220, 0x10, RZ ;  /* 0x00000010dce17824 */ /* 0x002fca00078e00ff */
[----:B------:R-:W-:Y:S01]  /*25a0*/  IADD3 R220, P3, R225, R6, RZ ;  /* 0x00000006e1dc7210 */ /* 0x000fe20007f7e0ff */
[----:B--2---:R-:W-:-:S05]  /*25b0*/  HADD2.F32 R221, -RZ, R223.H0_H0 ;  /* 0x200000dfffdd7230 */ /* 0x004fca0000004100 */
[----:B------:R-:W-:-:S04]  /*25c0*/  FMUL R221, R221, R22 ;  /* 0x00000016dddd7220 */ /* 0x000fc80000400000 */
[----:B------:R-:W-:Y:S01]  /*25d0*/  FFMA R221, R122, R23, R221 ;  /* 0x000000177add7223 */ /* 0x000fe200000000dd */
[----:B------:R-:W-:-:S04]  /*25e0*/  IMAD.U32 R122, RZ, RZ, UR9 ;  /* 0x00000009ff7a7e24 */ /* 0x000fc8000f8e00ff */
[----:B------:R-:W-:Y:S02]  /*25f0*/  F2FP.F16.F32.PACK_AB R221, RZ, R221 ;  /* 0x000000ddffdd723e */ /* 0x000fe400000000ff */
[--C-:B------:R-:W-:Y:S02]  /*2600*/  SHF.L.U64.HI R227, R227, 0x4, R122.reuse ;  /* 0x00000004e3e37819 */ /* 0x100fe4000001027a */
[----:B------:R-:W-:-:S03]  /*2610*/  PRMT R122, R221, 0x7610, R122 ;  /* 0x00007610dd7a7816 */ /* 0x000fc6000000007a */
[----:B------:R-:W-:-:S05]  /*2620*/  IMAD.X R221, R227, 0x1, R7, P3 ;  /* 0x00000001e3dd7824 */ /* 0x000fca00018e0607 */
[----:B------:R1:W-:Y:S01]  /*2630*/  @P1 STG.E.U16 desc[UR36][R220.64], R122 ;  /* 0x0000007adc001986 */ /* 0x0003e2000c101524 */
[----:B------:R-:W-:-:S13]  /*2640*/  ISETP.GT.AND P1, PT, R222, 0x1, P0 ;  /* 0x00000001de00780c */ /* 0x000fda0000724270 */
[----:B-1----:R-:W-:Y:S05]  /*2650*/  @!P1 BRA `(.L_x_38) ;  /* 0x0000000000049947 */ /* 0x002fea0003800000 */
[----:B------:R1:W5:Y:S02]  /*2660*/  LDG.E.LTC128B.U16 R223, desc[UR36][R120.64+0x2] ;  /* 0x0000022478df7981 */ /* 0x000364000c1e1520 */
.L_x_38:
[----:B------:R-:W-:Y:S05]  /*2670*/  BSYNC B1 ;  /* 0x0000000000017941 */ /* 0x000fea0003800000 */
.L_x_37:
[----:B-----5:R-:W-:Y:S01]  /*2680*/  HADD2.F32 R229, -RZ, R223.H0_H0 ;  /* 0x200000dfffe57230 */ /* 0x020fe20000004100 */
[----:B------:R-:W-:Y:S01]  /*2690*/  ISETP.GT.AND P3, PT, R222, 0x8, P2 ;  /* 0x00000008de00780c */ /* 0x000fe20001764270 */
[----:B------:R-:W-:Y:S03]  /*26a0*/  BSSY B1, `(.L_x_39) ;  /* 0x000000a000017945 */ /* 0x000fe60003800000 */
[----:B------:R-:W-:-:S04]  /*26b0*/  FMUL R122, R229, R22 ;  /* 0x00000016e57a7220 */ /* 0x000fc80000400000 */
[----:B------:R-:W-:Y:S01]  /*26c0*/  FFMA R122, R123, R23, R122 ;  /* 0x000000177b7a7223 */ /* 0x000fe2000000007a */
[----:B------:R-:W-:-:S04]  /*26d0*/  @P1 IMAD.MOV.U32 R123, RZ, RZ, R221 ;  /* 0x000000ffff7b1224 */ /* 0x000fc800078e00dd */
[----:B------:R-:W-:-:S04]  /*26e0*/  F2FP.F16.F32.PACK_AB R122, RZ, R122 ;  /* 0x0000007aff7a723e */ /* 0x000fc800000000ff */
[----:B------:R-:W-:Y:S01]  /*26f0*/  PRMT R224, R122, 0x7610, R224 ;  /* 0x000076107ae07816 */ /* 0x000fe200000000e0 */
[----:B------:R-:W-:-:S05]  /*2700*/  @P1 IMAD.MOV.U32 R122, RZ, RZ, R220 ;  /* 0x000000ffff7a1224 */ /* 0x000fca00078e00dc */
[----:B------:R2:W-:Y:S01]  /*2710*/  @P1 STG.E.U16 desc[UR36][R122.64+0x2], R224 ;  /* 0x000002e07a001986 */ /* 0x0005e2000c101524 */
[----:B------:R-:W-:Y:S05]  /*2720*/  @!P3 BRA `(.L_x_40) ;  /* 0x000000000004b947 */ /* 0x000fea0003800000 */
[----:B------:R3:W5:Y:S02]  /*2730*/  LDG.E.LTC128B.U16 R223, desc[UR36][R4.64+0x10] ;  /* 0x0000102404df7981 */ /* 0x000764000c1e1520 */
.L_x_40:
[----:B------:R-:W-:Y:S05]  /*2740*/  BSYNC B1 ;  /* 0x0000000000017941 */ /* 0x000fea0003800000 */
.L_x_39:
[----:B--2--5:R-:W-:Y:S01]  /*2750*/  HADD2.F32 R123, -RZ, R223.H0_H0 ;  /* 0x200000dfff7b7230 */ /* 0x024fe20000004100 */
[----:B------:R-:W-:Y:S01]  /*2760*/  ISETP.GT.AND P1, PT, R222, 0x9, P2 ;  /* 0x00000009de00780c */ /* 0x000fe20001724270 */
[----:B------:R-:W-:Y:S03]  /*2770*/  BSSY B1, `(.L_x_41) ;  /* 0x0000007000017945 */ /* 0x000fe60003800000 */
[----:B------:R-:W-:-:S04]  /*2780*/  FMUL R123, R123, R22 ;  /* 0x000000167b7b7220 */ /* 0x000fc80000400000 */
[----:B------:R-:W-:-:S05]  /*2790*/  FFMA R123, R124, R23, R123 ;  /* 0x000000177c7b7223 */ /* 0x000fca000000007b */
[----:B------:R-:W-:-:S05]  /*27a0*/  F2FP.F16.F32.PACK_AB R123, RZ, R123 ;  /* 0x0000007bff7b723e */ /* 0x000fca00000000ff */
[----:B------:R2:W-:Y:S01]  /*27b0*/  @P3 STG.E.U16 desc[UR36][R6.64+0x10], R123 ;  /* 0x0000107b06003986 */ /* 0x0005e2000c101524 */
[----:B------:R-:W-:Y:S05]  /*27c0*/  @!P1 BRA `(.L_x_42) ;  /* 0x0000000000049947 */ /* 0x000fea0003800000 */
[----:B------:R4:W5:Y:S02]  /*27d0*/  LDG.E.LTC128B.U16 R223, desc[UR36][R4.64+0x12] ;  /* 0x0000122404df7981 */ /* 0x000964000c1e1520 */
.L_x_42:
[----:B------:R-:W-:Y:S05]  /*27e0*/  BSYNC B1 ;  /* 0x0000000000017941 */ /* 0x000fea0003800000 */
.L_x_41:
        /* <DEDUP_REMOVED lines=9> */
.L_x_44:
[----:B------:R-:W-:Y:S05]  /*2880*/  BSYNC B1 ;  /* 0x0000000000017941 */ /* 0x000fea0003800000 */
.L_x_43:
[----:B-----5:R-:W-:Y:S01]  /*2890*/  HADD2.F32 R123, -RZ, R223.H0_H0 ;  /* 0x200000dfff7b7230 */ /* 0x020fe20000004100 */
[----:B--2---:R-:W-:Y:S01]  /*28a0*/  @P3 MOV R122, R220 ;  /* 0x000000dc007a3202 */ /* 0x004fe20000000f00 */
[----:B------:R-:W-:Y:S01]  /*28b0*/  BSSY B1, `(.L_x_45) ;  /* 0x000000a000017945 */ /* 0x000fe20003800000 */
[----:B------:R-:W-:Y:S02]  /*28c0*/  ISETP.GT.AND P1, PT, R222, 0x9, P0 ;  /* 0x00000009de00780c */ /* 0x000fe40000724270 */
[----:B------:R-:W-:-:S04]  /*28d0*/  FMUL R123, R123, R22 ;  /* 0x000000167b7b7220 */ /* 0x000fc80000400000 */
[----:B------:R-:W-:-:S05]  /*28e0*/  FFMA R123, R126, R23, R123 ;  /* 0x000000177e7b7223 */ /* 0x000fca000000007b */
[----:B------:R-:W-:-:S04]  /*28f0*/  F2FP.F16.F32.PACK_AB R123, RZ, R123 ;  /* 0x0000007bff7b723e */ /* 0x000fc800000000ff */
[----:B------:R-:W-:Y:S01]  /*2900*/  PRMT R124, R123, 0x7610, R124 ;  /* 0x000076107b7c7816 */ /* 0x000fe2000000007c */
[----:B------:R-:W-:-:S05]  /*2910*/  @P3 IMAD.MOV.U32 R123, RZ, RZ, R221 ;  /* 0x000000ffff7b3224 */ /* 0x000fca00078e00dd */
[----:B------:R2:W-:Y:S01]  /*2920*/  @P3 STG.E.U16 desc[UR36][R122.64+0x10], R124 ;  /* 0x0000107c7a003986 */ /* 0x0005e2000c101524 */
[----:B------:R-:W-:Y:S05]  /*2930*/  @!P1 BRA `(.L_x_46) ;  /* 0x0000000000049947 */ /* 0x000fea0003800000 */
[----:B------:R0:W5:Y:S02]  /*2940*/  LDG.E.LTC128B.U16 R223, desc[UR36][R120.64+0x12] ;  /* 0x0000122478df7981 */ /* 0x000164000c1e1520 */
.L_x_46:
[----:B------:R-:W-:Y:S05]  /*2950*/  BSYNC B1 ;  /* 0x0000000000017941 */ /* 0x000fea0003800000 */
.L_x_45:
[----:B--2--5:R-:W-:Y:S01]  /*2960*/  HADD2.F32 R123, -RZ, R223.H0_H0 ;  /* 0x200000dfff7b7230 */ /* 0x024fe20000004100 */
[----:B------:R-:W-:Y:S01]  /*2970*/  ISETP.GT.AND P3, PT, R222, 0x10, P2 ;  /* 0x00000010de00780c */ /* 0x000fe20001764270 */
[----:B------:R-:W-:Y:S03]  /*2980*/  BSSY B1, `(.L_x_47) ;  /* 0x000000a000017945 */ /* 0x000fe60003800000 */
[----:B------:R-:W-:Y:S01]  /*2990*/  FMUL R122, R123, R22 ;  /* 0x000000167b7a7220 */ /* 0x000fe20000400000 */
[----:B------:R-:W-:-:S03]  /*29a0*/  @P1 IMAD.MOV.U32 R123, RZ, RZ, R221 ;  /* 0x000000ffff7b1224 */ /* 0x000fc600078e00dd */
[----:B------:R-:W-:-:S05]  /*29b0*/  FFMA R122, R127, R23, R122 ;  /* 0x000000177f7a7223 */ /* 0x000fca000000007a */
[----:B------:R-:W-:-:S04]  /*29c0*/  F2FP.F16.F32.PACK_AB R122, RZ, R122 ;  /* 0x0000007aff7a723e */ /* 0x000fc800000000ff */
[----:B------:R-:W-:Y:S01]  /*29d0*/  PRMT R124, R122, 0x7610, R124 ;  /* 0x000076107a7c7816 */ /* 0x000fe2000000007c */
[----:B------:R-:W-:-:S05]  /*29e0*/  @P1 IMAD.MOV.U32 R122, RZ, RZ, R220 ;  /* 0x000000ffff7a1224 */ /* 0x000fca00078e00dc */
[----:B------:R2:W-:Y:S01]  /*29f0*/  @P1 STG.E.U16 desc[UR36][R122.64+0x12], R124 ;  /* 0x0000127c7a001986 */ /* 0x0005e2000c101524 */
[----:B------:R-:W-:Y:S05]  /*2a00*/  @!P3 BRA `(.L_x_48) ;  /* 0x000000000004b947 */ /* 0x000fea0003800000 */
[----:B------:R0:W5:Y:S02]  /*2a10*/  LDG.E.LTC128B.U16 R223, desc[UR36][R4.64+0x20] ;  /* 0x0000202404df7981 */ /* 0x000164000c1e1520 */
.L_x_48:
[----:B------:R-:W-:Y:S05]  /*2a20*/  BSYNC B1 ;  /* 0x0000000000017941 */ /* 0x000fea0003800000 */
.L_x_47:
        /* <DEDUP_REMOVED lines=9> */
.L_x_50:
[----:B------:R-:W-:Y:S05]  /*2ac0*/  BSYNC B1 ;  /* 0x0000000000017941 */ /* 0x000fea0003800000 */
.L_x_49:
        /* <DEDUP_REMOVED lines=9> */
.L_x_52:
[----:B------:R-:W-:Y:S05]  /*2b60*/  BSYNC B1 ;  /* 0x0000000000017941 */ /* 0x000fea0003800000 */
.L_x_51:
[----:B-----5:R-:W-:Y:S01]  /*2b70*/  HADD2.F32 R123, -RZ, R223.H0_H0 ;  /* 0x200000dfff7b7230 */ /* 0x020fe20000004100 */
[----:B------:R-:W-:Y:S01]  /*2b80*/  ISETP.GT.AND P1, PT, R222, 0x11, P0 ;  /* 0x00000011de00780c */ /* 0x000fe20000724270 */
[----:B--2---:R-:W-:Y:S01]  /*2b90*/  @P3 IMAD.MOV.U32 R122, RZ, RZ, R220 ;  /* 0x000000ffff7a3224 */ /* 0x004fe200078e00dc */
[----:B------:R-:W-:Y:S02]  /*2ba0*/  BSSY B1, `(.L_x_53) ;  /* 0x0000009000017945 */ /* 0x000fe40003800000 */
        /* <DEDUP_REMOVED lines=8> */
.L_x_54:
[----:B------:R-:W-:Y:S05]  /*2c30*/  BSYNC B1 ;  /* 0x0000000000017941 */ /* 0x000fea0003800000 */
.L_x_53:
        /* <DEDUP_REMOVED lines=12> */
.L_x_56:
[----:B------:R-:W-:Y:S05]  /*2d00*/  BSYNC B1 ;  /* 0x0000000000017941 */ /* 0x000fea0003800000 */
.L_x_55:
        /* <DEDUP_REMOVED lines=9> */
.L_x_58:
[----:B------:R-:W-:Y:S05]  /*2da0*/  BSYNC B1 ;  /* 0x0000000000017941 */ /* 0x000fea0003800000 */
.L_x_57:
        /* <DEDUP_REMOVED lines=9> */
.L_x_60:
[----:B------:R-:W-:Y:S05]  /*2e40*/  BSYNC B1 ;  /* 0x0000000000017941 */ /* 0x000fea0003800000 */
.L_x_59:
        /* <DEDUP_REMOVED lines=12> */
.L_x_62:
[----:B------:R-:W-:Y:S05]  /*2f10*/  BSYNC B1 ;  /* 0x0000000000017941 */ /* 0x000fea0003800000 */
.L_x_61:
        /* <DEDUP_REMOVED lines=12> */
.L_x_64:
[----:B------:R-:W-:Y:S05]  /*2fe0*/  BSYNC B1 ;  /* 0x0000000000017941 */ /* 0x000fea0003800000 */
.L_x_63:
        /* <DEDUP_REMOVED lines=9> */
.L_x_66:
[----:B------:R-:W-:Y:S05]  /*3080*/  BSYNC B1 ;  /* 0x0000000000017941 */ /* 0x000fea0003800000 */
.L_x_65:
        /* <DEDUP_REMOVED lines=9> */
.L_x_68:
[----:B------:R-:W-:Y:S05]  /*3120*/  BSYNC B1 ;  /* 0x0000000000017941 */ /* 0x000fea0003800000 */
.L_x_67:
        /* <DEDUP_REMOVED lines=12> */
.L_x_70:
[----:B------:R-:W-:Y:S05]  /*31f0*/  BSYNC B1 ;  /* 0x0000000000017941 */ /* 0x000fea0003800000 */
.L_x_69:
        /* <DEDUP_REMOVED lines=12> */
.L_x_72:
[----:B------:R-:W-:Y:S05]  /*32c0*/  BSYNC B1 ;  /* 0x0000000000017941 */ /* 0x000fea0003800000 */
.L_x_71:
        /* <DEDUP_REMOVED lines=9> */
.L_x_74:
[----:B------:R-:W-:Y:S05]  /*3360*/  BSYNC B1 ;  /* 0x0000000000017941 */ /* 0x000fea0003800000 */
.L_x_73:
        /* <DEDUP_REMOVED lines=9> */
.L_x_76:
[----:B------:R-:W-:Y:S05]  /*3400*/  BSYNC B1 ;  /* 0x0000000000017941 */ /* 0x000fea0003800000 */
.L_x_75:
        /* <DEDUP_REMOVED lines=12> */
.L_x_78:
[----:B------:R-:W-:Y:S05]  /*34d0*/  BSYNC B1 ;  /* 0x0000000000017941 */ /* 0x000fea0003800000 */
.L_x_77:
        /* <DEDUP_REMOVED lines=12> */
.L_x_80:
[----:B------:R-:W-:Y:S05]  /*35a0*/  BSYNC B1 ;  /* 0x0000000000017941 */ /* 0x000fea0003800000 */
.L_x_79:
        /* <DEDUP_REMOVED lines=9> */
.L_x_82:
[----:B------:R-:W-:Y:S05]  /*3640*/  BSYNC B1 ;  /* 0x0000000000017941 */ /* 0x000fea0003800000 */
.L_x_81:
        /* <DEDUP_REMOVED lines=9> */
.L_x_84:
[----:B------:R-:W-:Y:S05]  /*36e0*/  BSYNC B1 ;  /* 0x0000000000017941 */ /* 0x000fea0003800000 */
.L_x_83:
        /* <DEDUP_REMOVED lines=12> */
.L_x_86:
[----:B------:R-:W-:Y:S05]  /*37b0*/  BSYNC B1 ;  /* 0x0000000000017941 */ /* 0x000fea0003800000 */
.L_x_85:
        /* <DEDUP_REMOVED lines=12> */
.L_x_88:
[----:B------:R-:W-:Y:S05]  /*3880*/  BSYNC B1 ;  /* 0x0000000000017941 */ /* 0x000fea0003800000 */
.L_x_87:
        /* <DEDUP_REMOVED lines=9> */
.L_x_90:
[----:B------:R-:W-:Y:S05]  /*3920*/  BSYNC B1 ;  /* 0x0000000000017941 */ /* 0x000fea0003800000 */
.L_x_89:
        /* <DEDUP_REMOVED lines=9> */
.L_x_92:
[----:B------:R-:W-:Y:S05]  /*39c0*/  BSYNC B1 ;  /* 0x0000000000017941 */ /* 0x000fea0003800000 */
.L_x_91:
        /* <DEDUP_REMOVED lines=12> */
.L_x_94:
[----:B------:R-:W-:Y:S05]  /*3a90*/  BSYNC B1 ;  /* 0x0000000000017941 */ /* 0x000fea0003800000 */
.L_x_93:
        /* <DEDUP_REMOVED lines=12> */
.L_x_96:
[----:B------:R-:W-:Y:S05]  /*3b60*/  BSYNC B1 ;  /* 0x0000000000017941 */ /* 0x000fea0003800000 */
.L_x_95:
        /* <DEDUP_REMOVED lines=9> */
.L_x_98:
[----:B------:R-:W-:Y:S05]  /*3c00*/  BSYNC B1 ;  /* 0x0000000000017941 */ /* 0x000fea0003800000 */
.L_x_97:
        /* <DEDUP_REMOVED lines=9> */
.L_x_100:
[----:B------:R-:W-:Y:S05]  /*3ca0*/  BSYNC B1 ;  /* 0x0000000000017941 */ /* 0x000fea0003800000 */
.L_x_99:
        /* <DEDUP_REMOVED lines=12> */
.L_x_102:
[----:B------:R-:W-:Y:S05]  /*3d70*/  BSYNC B1 ;  /* 0x0000000000017941 */ /* 0x000fea0003800000 */
.L_x_101:
        /* <DEDUP_REMOVED lines=12> */
.L_x_104:
[----:B------:R-:W-:Y:S05]  /*3e40*/  BSYNC B1 ;  /* 0x0000000000017941 */ /* 0x000fea0003800000 */
.L_x_103:
        /* <DEDUP_REMOVED lines=9> */
.L_x_106:
[----:B------:R-:W-:Y:S05]  /*3ee0*/  BSYNC B1 ;  /* 0x0000000000017941 */ /* 0x000fea0003800000 */
.L_x_105:
        /* <DEDUP_REMOVED lines=9> */
.L_x_108:
[----:B------:R-:W-:Y:S05]  /*3f80*/  BSYNC B1 ;  /* 0x0000000000017941 */ /* 0x000fea0003800000 */
.L_x_107:
[----:B-----5:R-:W-:Y:S01]  /*3f90*/  HADD2.F32 R123, -RZ, R223.H0_H0 ;  /* 0x200000dfff7b7230 */ /* 0x020fe20000004100 */
[----:B------:R-:W-:Y:S01]  /*3fa0*/  ISETP.GT.AND P1, PT, R222, 0x49, P0 ;  /* 0x00000049de00780c */ /* 0x000fe20000724270 */
[----:B--2---:R-:W-:Y:S01]  /*3fb0*/  @P3 IMAD.MOV.U32 R122, RZ, RZ, R220 ;  /* 0x000000ffff7a3224 */ /* 0x004fe200078e00dc */
[----:B------:R-:W-:Y:S02]  /*3fc0*/  BSSY B1, `(.L_x_109) ;  /* 0x0000009000017945 */ /* 0x000fe40003800000 */
[----:B------:R-:W-:-:S04]  /*3fd0*/  FMUL R123, R123, R22 ;  /* 0x000000167b7b7220 */ /* 0x000fc80000400000 */
[----:B------:R-:W-:-:S05]  /*3fe0*/  FFMA R123, R158, R23, R123 ;  /* 0x000000179e7b7223 */ /* 0x000fca000000007b */
[----:B------:R-:W-:-:S04]  /*3ff0*/  F2FP.F16.F32.PACK_AB R123, RZ, R123 ;  /* 0x0000007bff7b723e */ /* 0x000fc800000000ff */
[----:B------:R-:W-:Y:S02]  /*4000*/  PRMT R124, R123, 0x7610, R124 ;  /* 0x000076107b7c7816 */ /* 0x000fe4000000007c */
[----:B------:R-:W-:-:S05]  /*4010*/  @P3 MOV R123, R221 ;  /* 0x000000dd007b3202 */ /* 0x000fca0000000f00 */
[----:B------:R2:W-:Y:S01]  /*4020*/  @P3 STG.E.U16 desc[UR36][R122.64+0x90], R124 ;  /* 0x0000907c7a003986 */ /* 0x0005e2000c101524 */
[----:B------:R-:W-:Y:S05]  /*4030*/  @!P1 BRA `(.L_x_110) ;  /* 0x0000000000049947 */ /* 0x000fea0003800000 */
[----:B------:R0:W5:Y:S02]  /*4040*/  LDG.E.LTC128B.U16 R223, desc[UR36][R120.64+0x92] ;  /* 0x0000922478df7981 */ /* 0x000164000c1e1520 */
.L_x_110:
[----:B------:R-:W-:Y:S05]  /*4050*/  BSYNC B1 ;  /* 0x0000000000017941 */ /* 0x000fea0003800000 */
.L_x_109:
        /* <DEDUP_REMOVED lines=12> */
.L_x_112:
[----:B------:R-:W-:Y:S05]  /*4120*/  BSYNC B1 ;  /* 0x0000000000017941 */ /* 0x000fea0003800000 */
.L_x_111:
        /* <DEDUP_REMOVED lines=9> */
.L_x_114:
[----:B------:R-:W-:Y:S05]  /*41c0*/  BSYNC B1 ;  /* 0x0000000000017941 */ /* 0x000fea0003800000 */
.L_x_113:
        /* <DEDUP_REMOVED lines=9> */
.L_x_116:
[----:B------:R-:W-:Y:S05]  /*4260*/  BSYNC B1 ;  /* 0x0000000000017941 */ /* 0x000fea0003800000 */
.L_x_115:
        /* <DEDUP_REMOVED lines=12> */
.L_x_118:
[----:B------:R-:W-:Y:S05]  /*4330*/  BSYNC B1 ;  /* 0x0000000000017941 */ /* 0x000fea0003800000 */
.L_x_117:
        /* <DEDUP_REMOVED lines=12> */
.L_x_120:
[----:B------:R-:W-:Y:S05]  /*4400*/  BSYNC B1 ;  /* 0x0000000000017941 */ /* 0x000fea0003800000 */
.L_x_119:
        /* <DEDUP_REMOVED lines=9> */
.L_x_122:
[----:B------:R-:W-:Y:S05]  /*44a0*/  BSYNC B1 ;  /* 0x0000000000017941 */ /* 0x000fea0003800000 */
.L_x_121:
        /* <DEDUP_REMOVED lines=9> */
.L_x_124:
[----:B------:R-:W-:Y:S05]  /*4540*/  BSYNC B1 ;  /* 0x0000000000017941 */ /* 0x000fea0003800000 */
.L_x_123:
        /* <DEDUP_REMOVED lines=12> */
.L_x_126:
[----:B------:R-:W-:Y:S05]  /*4610*/  BSYNC B1 ;  /* 0x0000000000017941 */ /* 0x000fea0003800000 */
.L_x_125:
        /* <DEDUP_REMOVED lines=12> */
.L_x_128:
[----:B------:R-:W-:Y:S05]  /*46e0*/  BSYNC B1 ;  /* 0x0000000000017941 */ /* 0x000fea0003800000 */
.L_x_127:
        /* <DEDUP_REMOVED lines=9> */
.L_x_130:
[----:B------:R-:W-:Y:S05]  /*4780*/  BSYNC B1 ;  /* 0x0000000000017941 */ /* 0x000fea0003800000 */
.L_x_129:
        /* <DEDUP_REMOVED lines=9> */
.L_x_132:
[----:B------:R-:W-:Y:S05]  /*4820*/  BSYNC B1 ;  /* 0x0000000000017941 */ /* 0x000fea0003800000 */
.L_x_131:
        /* <DEDUP_REMOVED lines=12> */
.L_x_134:
[----:B------:R-:W-:Y:S05]  /*48f0*/  BSYNC B1 ;  /* 0x0000000000017941 */ /* 0x000fea0003800000 */
.L_x_133:
        /* <DEDUP_REMOVED lines=12> */
.L_x_136:
[----:B------:R-:W-:Y:S05]  /*49c0*/  BSYNC B1 ;  /* 0x0000000000017941 */ /* 0x000fea0003800000 */
.L_x_135:
        /* <DEDUP_REMOVED lines=9> */
.L_x_138:
[----:B------:R-:W-:Y:S05]  /*4a60*/  BSYNC B1 ;  /* 0x0000000000017941 */ /* 0x000fea0003800000 */
.L_x_137:
        /* <DEDUP_REMOVED lines=9> */
.L_x_140:
[----:B------:R-:W-:Y:S05]  /*4b00*/  BSYNC B1 ;  /* 0x0000000000017941 */ /* 0x000fea0003800000 */
.L_x_139:
        /* <DEDUP_REMOVED lines=12> */
.L_x_142:
[----:B------:R-:W-:Y:S05]  /*4bd0*/  BSYNC B1 ;  /* 0x0000000000017941 */ /* 0x000fea0003800000 */
.L_x_141:
        /* <DEDUP_REMOVED lines=12> */
.L_x_144:
[----:B------:R-:W-:Y:S05]  /*4ca0*/  BSYNC B1 ;  /* 0x0000000000017941 */ /* 0x000fea0003800000 */
.L_x_143:
        /* <DEDUP_REMOVED lines=9> */
.L_x_146:
[----:B------:R-:W-:Y:S05]  /*4d40*/  BSYNC B1 ;  /* 0x0000000000017941 */ /* 0x000fea0003800000 */
.L_x_145:
        /* <DEDUP_REMOVED lines=9> */
.L_x_148:
[----:B------:R-:W-:Y:S05]  /*4de0*/  BSYNC B1 ;  /* 0x0000000000017941 */ /* 0x000fea0003800000 */
.L_x_147:
        /* <DEDUP_REMOVED lines=12> */
.L_x_150:
[----:B------:R-:W-:Y:S05]  /*4eb0*/  BSYNC B1 ;  /* 0x0000000000017941 */ /* 0x000fea0003800000 */
.L_x_149:
        /* <DEDUP_REMOVED lines=12> */
.L_x_152:
[----:B------:R-:W-:Y:S05]  /*4f80*/  BSYNC B1 ;  /* 0x0000000000017941 */ /* 0x000fea0003800000 */
.L_x_151:
        /* <DEDUP_REMOVED lines=9> */
.L_x_154:
[----:B------:R-:W-:Y:S05]  /*5020*/  BSYNC B1 ;  /* 0x0000000000017941 */ /* 0x000fea0003800000 */
.L_x_153:
        /* <DEDUP_REMOVED lines=9> */
.L_x_156:
[----:B------:R-:W-:Y:S05]  /*50c0*/  BSYNC B1 ;  /* 0x0000000000017941 */ /* 0x000fea0003800000 */
.L_x_155:
        /* <DEDUP_REMOVED lines=12> */
.L_x_158:
[----:B------:R-:W-:Y:S05]  /*5190*/  BSYNC B1 ;  /* 0x0000000000017941 */ /* 0x000fea0003800000 */
.L_x_157:
        /* <DEDUP_REMOVED lines=12> */
.L_x_160:
[----:B------:R-:W-:Y:S05]  /*5260*/  BSYNC B1 ;  /* 0x0000000000017941 */ /* 0x000fea0003800000 */
.L_x_159:
        /* <DEDUP_REMOVED lines=9> */
.L_x_162:
[----:B------:R-:W-:Y:S05]  /*5300*/  BSYNC B1 ;  /* 0x0000000000017941 */ /* 0x000fea0003800000 */
.L_x_161:
        /* <DEDUP_REMOVED lines=9> */
.L_x_164:
[----:B------:R-:W-:Y:S05]  /*53a0*/  BSYNC B1 ;  /* 0x0000000000017941 */ /* 0x000fea0003800000 */
.L_x_163:
        /* <DEDUP_REMOVED lines=12> */
.L_x_166:
[----:B------:R-:W-:Y:S05]  /*5470*/  BSYNC B1 ;  /* 0x0000000000017941 */ /* 0x000fea0003800000 */
.L_x_165:
        /* <DEDUP_REMOVED lines=12> */
.L_x_168:
[----:B------:R-:W-:Y:S05]  /*5540*/  BSYNC B1 ;  /* 0x0000000000017941 */ /* 0x000fea0003800000 */
.L_x_167:
        /* <DEDUP_REMOVED lines=9> */
.L_x_170:
[----:B------:R-:W-:Y:S05]  /*55e0*/  BSYNC B1 ;  /* 0x0000000000017941 */ /* 0x000fea0003800000 */
.L_x_169:
        /* <DEDUP_REMOVED lines=9> */
.L_x_172:
[----:B------:R-:W-:Y:S05]  /*5680*/  BSYNC B1 ;  /* 0x0000000000017941 */ /* 0x000fea0003800000 */
.L_x_171:
        /* <DEDUP_REMOVED lines=12> */
.L_x_174:
[----:B------:R-:W-:Y:S05]  /*5750*/  BSYNC B1 ;  /* 0x0000000000017941 */ /* 0x000fea0003800000 */
.L_x_173:
[----:B--2--5:R-:W-:Y:S01]  /*5760*/  HADD2.F32 R123, -RZ, R223.H0_H0 ;  /* 0x200000dfff7b7230 */ /* 0x024fe20000004100 */
[----:B------:R-:W-:Y:S01]  /*5770*/  ISETP.GT.AND P3, PT, R222, 0x90, P2 ;  /* 0x00000090de00780c */ /* 0x000fe20001764270 */
[----:B------:R-:W-:Y:S03]  /*5780*/  BSSY B1, `(.L_x_175) ;  /* 0x000000a000017945 */ /* 0x000fe60003800000 */
[----:B------:R-:W-:Y:S01]  /*5790*/  FMUL R122, R123, R22 ;  /* 0x000000167b7a7220 */ /* 0x000fe20000400000 */
[----:B------:R-:W-:-:S03]  /*57a0*/  @P1 IMAD.MOV.U32 R123, RZ, RZ, R221 ;  /* 0x000000ffff7b1224 */ /* 0x000fc600078e00dd */
[----:B------:R-:W-:-:S05]  /*57b0*/  FFMA R122, R191, R23, R122 ;  /* 0x00000017bf7a7223 */ /* 0x000fca000000007a */
[----:B------:R-:W-:-:S04]  /*57c0*/  F2FP.F16.F32.PACK_AB R122, RZ, R122 ;  /* 0x0000007aff7a723e */ /* 0x000fc800000000ff */
[----:B------:R-:W-:Y:S02]  /*57d0*/  PRMT R124, R122, 0x7610, R124 ;  /* 0x000076107a7c7816 */ /* 0x000fe4000000007c */
[----:B------:R-:W-:-:S05]  /*57e0*/  @P1 MOV R122, R220 ;  /* 0x000000dc007a1202 */ /* 0x000fca0000000f00 */
[----:B------:R2:W-:Y:S01]  /*57f0*/  @P1 STG.E.U16 desc[UR36][R122.64+0x112], R124 ;  /* 0x0001127c7a001986 */ /* 0x0005e2000c101524 */
[----:B------:R-:W-:Y:S05]  /*5800*/  @!P3 BRA `(.L_x_176) ;  /* 0x000000000004b947 */ /* 0x000fea0003800000 */
[----:B------:R0:W5:Y:S02]  /*5810*/  LDG.E.LTC128B.U16 R223, desc[UR36][R4.64+0x120] ;  /* 0x0001202404df7981 */ /* 0x000164000c1e1520 */
.L_x_176:
[----:B------:R-:W-:Y:S05]  /*5820*/  BSYNC B1 ;  /* 0x0000000000017941 */ /* 0x000fea0003800000 */
.L_x_175:
        /* <DEDUP_REMOVED lines=9> */
.L_x_178:
[----:B------:R-:W-:Y:S05]  /*58c0*/  BSYNC B1 ;  /* 0x0000000000017941 */ /* 0x000fea0003800000 */
.L_x_177:
        /* <DEDUP_REMOVED lines=9> */
.L_x_180:
[----:B------:R-:W-:Y:S05]  /*5960*/  BSYNC B1 ;  /* 0x0000000000017941 */ /* 0x000fea0003800000 */
.L_x_179:
        /* <DEDUP_REMOVED lines=12> */
.L_x_182:
[----:B------:R-:W-:Y:S05]  /*5a30*/  BSYNC B1 ;  /* 0x0000000000017941 */ /* 0x000fea0003800000 */
.L_x_181:
        /* <DEDUP_REMOVED lines=12> */
.L_x_184:
[----:B------:R-:W-:Y:S05]  /*5b00*/  BSYNC B1 ;  /* 0x0000000000017941 */ /* 0x000fea0003800000 */
.L_x_183:
        /* <DEDUP_REMOVED lines=9> */
.L_x_186:
[----:B------:R-:W-:Y:S05]  /*5ba0*/  BSYNC B1 ;  /* 0x0000000000017941 */ /* 0x000fea0003800000 */
.L_x_185:
        /* <DEDUP_REMOVED lines=9> */
.L_x_188:
[----:B------:R-:W-:Y:S05]  /*5c40*/  BSYNC B1 ;  /* 0x0000000000017941 */ /* 0x000fea0003800000 */
.L_x_187:
        /* <DEDUP_REMOVED lines=12> */
.L_x_190:
[----:B------:R-:W-:Y:S05]  /*5d10*/  BSYNC B1 ;  /* 0x0000000000017941 */ /* 0x000fea0003800000 */
.L_x_189:
        /* <DEDUP_REMOVED lines=12> */
.L_x_192:
[----:B------:R-:W-:Y:S05]  /*5de0*/  BSYNC B1 ;  /* 0x0000000000017941 */ /* 0x000fea0003800000 */
.L_x_191:
        /* <DEDUP_REMOVED lines=9> */
.L_x_194:
[----:B------:R-:W-:Y:S05]  /*5e80*/  BSYNC B1 ;  /* 0x0000000000017941 */ /* 0x000fea0003800000 */
.L_x_193:
        /* <DEDUP_REMOVED lines=9> */
.L_x_196:
[----:B------:R-:W-:Y:S05]  /*5f20*/  BSYNC B1 ;  /* 0x0000000000017941 */ /* 0x000fea0003800000 */
.L_x_195:
        /* <DEDUP_REMOVED lines=12> */
.L_x_198:
[----:B------:R-:W-:Y:S05]  /*5ff0*/  BSYNC B1 ;  /* 0x0000000000017941 */ /* 0x000fea0003800000 */
.L_x_197:
        /* <DEDUP_REMOVED lines=12> */
.L_x_200:
[----:B------:R-:W-:Y:S05]  /*60c0*/  BSYNC B1 ;  /* 0x0000000000017941 */ /* 0x000fea0003800000 */
.L_x_199:
        /* <DEDUP_REMOVED lines=9> */
.L_x_202:
[----:B------:R-:W-:Y:S05]  /*6160*/  BSYNC B1 ;  /* 0x0000000000017941 */ /* 0x000fea0003800000 */
.L_x_201:
        /* <DEDUP_REMOVED lines=9> */
.L_x_204:
[----:B------:R-:W-:Y:S05]  /*6200*/  BSYNC B1 ;  /* 0x0000000000017941 */ /* 0x000fea0003800000 */
.L_x_203:
        /* <DEDUP_REMOVED lines=12> */
.L_x_206:
[----:B------:R-:W-:Y:S05]  /*62d0*/  BSYNC B1 ;  /* 0x0000000000017941 */ /* 0x000fea0003800000 */
.L_x_205:
        /* <DEDUP_REMOVED lines=12> */
.L_x_208:
[----:B------:R-:W-:Y:S05]  /*63a0*/  BSYNC B1 ;  /* 0x0000000000017941 */ /* 0x000fea0003800000 */
.L_x_207:
        /* <DEDUP_REMOVED lines=9> */
.L_x_210:
[----:B------:R-:W-:Y:S05]  /*6440*/  BSYNC B1 ;  /* 0x0000000000017941 */ /* 0x000fea0003800000 */
.L_x_209:
        /* <DEDUP_REMOVED lines=9> */
.L_x_212:
[----:B------:R-:W-:Y:S05]  /*64e0*/  BSYNC B1 ;  /* 0x0000000000017941 */ /* 0x000fea0003800000 */
.L_x_211:
        /* <DEDUP_REMOVED lines=12> */
.L_x_214:
[----:B------:R-:W-:Y:S05]  /*65b0*/  BSYNC B1 ;  /* 0x0000000000017941 */ /* 0x000fea0003800000 */
.L_x_213:
        /* <DEDUP_REMOVED lines=12> */
.L_x_216:
[----:B------:R-:W-:Y:S05]  /*6680*/  BSYNC B1 ;  /* 0x0000000000017941 */ /* 0x000fea0003800000 */
.L_x_215:
        /* <DEDUP_REMOVED lines=9> */
.L_x_218:
[----:B------:R-:W-:Y:S05]  /*6720*/  BSYNC B1 ;  /* 0x0000000000017941 */ /* 0x000fea0003800000 */
.L_x_217:
[----:B0--345:R-:W-:Y:S01]  /*6730*/  HADD2.F32 R5, -RZ, R223.H0_H0 ;  /* 0x200000dfff057230 */ /* 0x039fe20000004100 */
        /* <DEDUP_REMOVED lines=11> */
.L_x_220:
[----:B------:R-:W-:Y:S05]  /*67f0*/  BSYNC B1 ;  /* 0x0000000000017941 */ /* 0x000fea0003800000 */
.L_x_219:
[----:B0----5:R-:W-:Y:S01]  /*6800*/  HADD2.F32 R5, -RZ, R223.H0_H0 ;  /* 0x200000dfff057230 */ /* 0x021fe20000004100 */
[----:B------:R-:W-:Y:S01]  /*6810*/  ISETP.GT.AND P1, PT, R222, 0xb9, P0 ;  /* 0x000000b9de00780c */ /* 0x000fe20000724270 */
[----:B------:R-:W-:Y:S01]  /*6820*/  @P3 IMAD.MOV.U32 R4, RZ, RZ, R220 ;  /* 0x000000ffff043224 */ /* 0x000fe200078e00dc */
[----:B------:R-:W-:Y:S01]  /*6830*/  IADD3 R125, P0, R3, 0x80, RZ ;  /* 0x00000080037d7810 */ /* 0x000fe20007f1e0ff */
[----:B------:R-:W-:Y:S01]  /*6840*/  BSSY B1, `(.L_x_221) ;  /* 0x0000009000017945 */ /* 0x000fe20003800000 */
        /* <DEDUP_REMOVED lines=8> */
.L_x_222:
[----:B------:R-:W-:Y:S05]  /*68d0*/  BSYNC B1 ;  /* 0x0000000000017941 */ /* 0x000fea0003800000 */
.L_x_221:
[----:B0----5:R-:W-:Y:S01]  /*68e0*/  HADD2.F32 R3, -RZ, R223.H0_H0 ;  /* 0x200000dfff037230 */ /* 0x021fe20000004100 */
[----:B------:R-:W-:Y:S01]  /*68f0*/  BSSY B1, `(.L_x_223) ;  /* 0x0000011000017945 */ /* 0x000fe20003800000 */
[----:B------:R-:W-:Y:S01]  /*6900*/  IMAD.X R5, RZ, RZ, UR7, P0 ;  /* 0x00000007ff057e24 */ /* 0x000fe200080e06ff */
[----:B------:R-:W-:Y:S02]  /*6910*/  ISETP.GT.AND P0, PT, R0, 0x80, PT ;  /* 0x000000800000780c */ /* 0x000fe40003f04270 */
[----:B------:R-:W-:Y:S01]  /*6920*/  FMUL R4, R3, R22 ;  /* 0x0000001603047220 */ /* 0x000fe20000400000 */
[----:B-1-34-:R-:W-:Y:S01]  /*6930*/  IMAD R120, R5, R14, RZ ;  /* 0x0000000e05787224 */ /* 0x01afe200078e02ff */
[----:B------:R-:W-:Y:S02]  /*6940*/  ISETP.GT.AND P4, PT, R222, RZ, P0 ;  /* 0x000000ffde00720c */ /* 0x000fe40000784270 */
[----:B------:R-:W-:Y:S01]  /*6950*/  FFMA R215, R215, R23, R4 ;  /* 0x00000017d7d77223 */ /* 0x000fe20000000004 */
[----:B--2---:R-:W-:-:S02]  /*6960*/  IMAD R123, R125, R15, R120 ;  /* 0x0000000f7d7b7224 */ /* 0x004fc400078e0278 */
[----:B------:R-:W-:Y:S02]  /*6970*/  IMAD.WIDE.U32 R4, R125, R14, R8 ;  /* 0x0000000e7d047225 */ /* 0x000fe400078e0008 */
[----:B------:R-:W-:Y:S02]  /*6980*/  F2FP.F16.F32.PACK_AB R215, RZ, R215 ;  /* 0x000000d7ffd7723e */ /* 0x000fe400000000ff */
[----:B------:R-:W-:Y:S01]  /*6990*/  IMAD.IADD R3, R5, 0x1, R123 ;  /* 0x0000000105037824 */ /* 0x000fe200078e027b */
[C---:B------:R-:W-:Y:S02]  /*69a0*/  LEA R120, P2, R4.reuse, R12, 0x1 ;  /* 0x0000000c04787211 */ /* 0x040fe400078408ff */
[----:B------:R0:W-:Y:S02]  /*69b0*/  @P1 STG.E.U16 desc[UR36][R220.64+0x172], R215 ;  /* 0x000172d7dc001986 */ /* 0x0001e4000c101524 */
[----:B------:R-:W-:Y:S01]  /*69c0*/  LEA.HI.X R121, R4, R13, R3, 0x1, P2 ;  /* 0x0000000d04797211 */ /* 0x000fe200010f0c03 */
[----:B------:R-:W-:Y:S01]  /*69d0*/  IMAD.WIDE.U32 R4, R125, R14, R216 ;  /* 0x0000000e7d047225 */ /* 0x000fe200078e00d8 */
[----:B------:R-:W-:Y:S07]  /*69e0*/  @!P4 BRA `(.L_x_224) ;  /* 0x000000000004c947 */ /* 0x000fee0003800000 */
[----:B------:R1:W5:Y:S02]  /*69f0*/  LDG.E.LTC128B.U16 R223, desc[UR36][R120.64] ;  /* 0x0000002478df7981 */ /* 0x000364000c1e1520 */
.L_x_224:
[----:B------:R-:W-:Y:S05]  /*6a00*/  BSYNC B1 ;  /* 0x0000000000017941 */ /* 0x000fea0003800000 */
.L_x_223:
[----:B-----5:R-:W-:Y:S01]  /*6a10*/  HADD2.F32 R3, -RZ, R223.H0_H0 ;  /* 0x200000dfff037230 */ /* 0x020fe20000004100 */
[----:B------:R-:W-:Y:S01]  /*6a20*/  ISETP.GT.AND P2, PT, R222, 0x1, P0 ;  /* 0x00000001de00780c */ /* 0x000fe20000744270 */
[----:B------:R-:W-:Y:S01]  /*6a30*/  IMAD.IADD R5, R123, 0x1, R5 ;  /* 0x000000017b057824 */ /* 0x000fe200078e0205 */
[----:B------:R-:W-:Y:S01]  /*6a40*/  BSSY B1, `(.L_x_225) ;  /* 0x0000010000017945 */ /* 0x000fe20003800000 */
[----:B------:R-:W-:Y:S02]  /*6a50*/  IMAD.U32 R15, RZ, RZ, UR8 ;  /* 0x00000008ff0f7e24 */ /* 0x000fe4000f8e00ff */
[----:B------:R-:W-:Y:S01]  /*6a60*/  FMUL R3, R3, R22 ;  /* 0x0000001603037220 */ /* 0x000fe20000400000 */
[----:B-1----:R-:W-:-:S04]  /*6a70*/  IMAD.WIDE.U32 R120, R20, UR43, R4 ;  /* 0x0000002b14787c25 */ /* 0x002fc8000f8e0004 */
[----:B------:R-:W-:Y:S01]  /*6a80*/  FFMA R3, R24, R23, R3 ;  /* 0x0000001718037223 */ /* 0x000fe20000000003 */
[----:B------:R-:W-:Y:S01]  /*6a90*/  IMAD.U32 R5, RZ, RZ, UR8 ;  /* 0x00000008ff057e24 */ /* 0x000fe2000f8e00ff */
[----:B------:R-:W-:Y:S01]  /*6aa0*/  LEA R4, P1, R15, R6, 0x8 ;  /* 0x000000060f047211 */ /* 0x000fe200078240ff */
[----:B------:R-:W-:Y:S01]  /*6ab0*/  IMAD.U32 R24, RZ, RZ, UR9 ;  /* 0x00000009ff187e24 */ /* 0x000fe2000f8e00ff */
[----:B------:R-:W-:Y:S02]  /*6ac0*/  IADD3 R15, R21, R121, RZ ;  /* 0x00000079150f7210 */ /* 0x000fe40007ffe0ff */
[----:B------:R-:W-:Y:S02]  /*6ad0*/  F2FP.F16.F32.PACK_AB R3, RZ, R3 ;  /* 0x00000003ff03723e */ /* 0x000fe400000000ff */
[----:B------:R-:W-:Y:S02]  /*6ae0*/  LEA.HI.X R5, R5, R7, R24, 0x8, P1 ;  /* 0x0000000705057211 */ /* 0x000fe400008f4418 */
[----:B------:R-:W-:-:S03]  /*6af0*/  LEA R6, P3, R120, R12, 0x1 ;  /* 0x0000000c78067211 */ /* 0x000fc600078608ff */
[----:B------:R1:W-:Y:S01]  /*6b00*/  @P4 STG.E.U16 desc[UR36][R4.64], R3 ;  /* 0x0000000304004986 */ /* 0x0003e2000c101524 */
[----:B------:R-:W-:Y:S01]  /*6b10*/  LEA.HI.X R7, R120, R13, R15, 0x1, P3 ;  /* 0x0000000d78077211 */ /* 0x000fe200018f0c0f */
[----:B------:R-:W-:Y:S08]  /*6b20*/  @!P2 BRA `(.L_x_226) ;  /* 0x000000000004a947 */ /* 0x000ff00003800000 */
[----:B------:R2:W5:Y:S02]  /*6b30*/  LDG.E.LTC128B.U16 R223, desc[UR36][R6.64+0x2] ;  /* 0x0000022406df7981 */ /* 0x000564000c1e1520 */
.L_x_226:
[----:B------:R-:W-:Y:S05]  /*6b40*/  BSYNC B1 ;  /* 0x0000000000017941 */ /* 0x000fea0003800000 */
.L_x_225:
[----:B-1---5:R-:W-:Y:S01]  /*6b50*/  HADD2.F32 R3, -RZ, R223.H0_H0 ;  /* 0x200000dfff037230 */ /* 0x022fe20000004100 */
[----:B------:R-:W-:Y:S01]  /*6b60*/  ISETP.GT.AND P1, PT, R0, 0x88, PT ;  /* 0x000000880000780c */ /* 0x000fe20003f24270 */
[----:B------:R-:W-:Y:S01]  /*6b70*/  IMAD.WIDE.U32 R14, R125, R14, R218 ;  /* 0x0000000e7d0e7225 */ /* 0x000fe200078e00da */
[----:B------:R-:W-:Y:S03]  /*6b80*/  BSSY B1, `(.L_x_227) ;  /* 0x000000e000017945 */ /* 0x000fe60003800000 */
[----:B------:R-:W-:Y:S01]  /*6b90*/  FMUL R8, R3, R22 ;  /* 0x0000001603087220 */ /* 0x000fe20000400000 */
[----:B------:R-:W-:Y:S01]  /*6ba0*/  ISETP.GT.AND P3, PT, R222, RZ, P1 ;  /* 0x000000ffde00720c */ /* 0x000fe20000f64270 */
[----:B------:R-:W-:Y:S01]  /*6bb0*/  IMAD.IADD R123, R123, 0x1, R15 ;  /* 0x000000017b7b7824 */ /* 0x000fe200078e020f */
[-C--:B------:R-:W-:Y:S01]  /*6bc0*/  IADD3 R11, P4, R10, R14.reuse, RZ ;  /* 0x0000000e0a0b7210 */ /* 0x080fe20007f9e0ff */
[----:B------:R-:W-:Y:S01]  /*6bd0*/  FFMA R8, R25, R23, R8 ;  /* 0x0000001719087223 */ /* 0x000fe20000000008 */
[----:B------:R-:W-:-:S03]  /*6be0*/  IADD3 R10, P5, R216, R14, RZ ;  /* 0x0000000ed80a7210 */ /* 0x000fc60007fbe0ff */
[----:B------:R-:W-:Y:S01]  /*6bf0*/  IMAD.X R0, R123, 0x1, R9, P4 ;  /* 0x000000017b007824 */ /* 0x000fe200020e0609 */
[----:B------:R-:W-:Y:S02]  /*6c00*/  F2FP.F16.F32.PACK_AB R3, RZ, R8 ;  /* 0x00000008ff03723e */ /* 0x000fe400000000ff */
[----:B------:R-:W-:-:S03]  /*6c10*/  LEA R8, P4, R11, R12, 0x1 ;  /* 0x0000000c0b087211 */ /* 0x000fc600078808ff */
[----:B------:R1:W-:Y:S01]  /*6c20*/  @P2 STG.E.U16 desc[UR36][R4.64+0x2], R3 ;  /* 0x0000020304002986 */ /* 0x0003e2000c101524 */
[----:B------:R-:W-:Y:S01]  /*6c30*/  LEA.HI.X R9, R11, R13, R0, 0x1, P4 ;  /* 0x0000000d0b097211 */ /* 0x000fe200020f0c00 */
[----:B------:R-:W-:Y:S08]  /*6c40*/  @!P3 BRA `(.L_x_228) ;  /* 0x000000000004b947 */ /* 0x000ff00003800000 */
[----:B------:R3:W5:Y:S02]  /*6c50*/  LDG.E.LTC128B.U16 R223, desc[UR36][R8.64] ;  /* 0x0000002408df7981 */ /* 0x000764000c1e1520 */
.L_x_228:
[----:B------:R-:W-:Y:S05]  /*6c60*/  BSYNC B1 ;  /* 0x0000000000017941 */ /* 0x000fea0003800000 */
.L_x_227:
[----:B-1---5:R-:W-:Y:S01]  /*6c70*/  HADD2.F32 R3, -RZ, R223.H0_H0 ;  /* 0x200000dfff037230 */ /* 0x022fe20000004100 */
[----:B---3--:R-:W-:Y:S01]  /*6c80*/  IADD3 R8, P2, R4, R225, RZ ;  /* 0x000000e104087210 */ /* 0x008fe20007f5e0ff */
[----:B------:R-:W-:Y:S01]  /*6c90*/  IMAD.X R11, R217, 0x1, R123, P5 ;  /* 0x00000001d90b7824 */ /* 0x000fe200028e067b */
[----:B------:R-:W-:Y:S01]  /*6ca0*/  ISETP.GT.AND P5, PT, R222, 0x1, P1 ;  /* 0x00000001de00780c */ /* 0x000fe20000fa4270 */
[----:B------:R-:W-:Y:S01]  /*6cb0*/  BSSY B1, `(.L_x_229) ;  /* 0x000000c000017945 */ /* 0x000fe20003800000 */
[----:B------:R-:W-:Y:S01]  /*6cc0*/  FMUL R3, R3, R22 ;  /* 0x0000001603037220 */ /* 0x000fe20000400000 */
[----:B------:R-:W-:Y:S02]  /*6cd0*/  IMAD.X R9, R5, 0x1, R227, P2 ;  /* 0x0000000105097824 */ /* 0x000fe400010e06e3 */
[----:B------:R-:W-:-:S04]  /*6ce0*/  IMAD.WIDE.U32 R10, R20, UR43, R10 ;  /* 0x0000002b140a7c25 */ /* 0x000fc8000f8e000a */
[----:B------:R-:W-:Y:S01]  /*6cf0*/  FFMA R3, R26, R23, R3 ;  /* 0x000000171a037223 */ /* 0x000fe20000000003 */
[----:B------:R-:W-:Y:S01]  /*6d00*/  IMAD.IADD R21, R21, 0x1, R11 ;  /* 0x0000000115157824 */ /* 0x000fe200078e020b */
[----:B------:R-:W-:-:S03]  /*6d10*/  LEA R12, P4, R10, R12, 0x1 ;  /* 0x0000000c0a0c7211 */ /* 0x000fc600078808ff */
[----:B------:R-:W-:Y:S02]  /*6d20*/  F2FP.F16.F32.PACK_AB R3, RZ, R3 ;  /* 0x00000003ff03723e */ /* 0x000fe400000000ff */
[----:B------:R-:W-:-:S03]  /*6d30*/  LEA.HI.X R13, R10, R13, R21, 0x1, P4 ;  /* 0x0000000d0a0d7211 */ /* 0x000fc600020f0c15 */
[----:B------:R1:W-:Y:S01]  /*6d40*/  @P3 STG.E.U16 desc[UR36][R8.64], R3 ;  /* 0x0000000308003986 */ /* 0x0003e2000c101524 */
[----:B------:R-:W-:Y:S05]  /*6d50*/  @!P5 BRA `(.L_x_230) ;  /* 0x000000000004d947 */ /* 0x000fea0003800000 */
[----:B------:R3:W5:Y:S02]  /*6d60*/  LDG.E.LTC128B.U16 R223, desc[UR36][R12.64+0x2] ;  /* 0x000002240cdf7981 */ /* 0x000764000c1e1520 */
.L_x_230:
[----:B------:R-:W-:Y:S05]  /*6d70*/  BSYNC B1 ;  /* 0x0000000000017941 */ /* 0x000fea0003800000 */
.L_x_229:
[----:B-1---5:R-:W-:Y:S01]  /*6d80*/  HADD2.F32 R3, -RZ, R223.H0_H0 ;  /* 0x200000dfff037230 */ /* 0x022fe20000004100 */
        /* <DEDUP_REMOVED lines=8> */
.L_x_232:
[----:B------:R-:W-:Y:S05]  /*6e10*/  BSYNC B1 ;  /* 0x0000000000017941 */ /* 0x000fea0003800000 */
.L_x_231:
[----:B-----5:R-:W-:Y:S01]  /*6e20*/  HADD2.F32 R3, -RZ, R223.H0_H0 ;  /* 0x200000dfff037230 */ /* 0x020fe20000004100 */
        /* <DEDUP_REMOVED lines=8> */
.L_x_234:
[----:B------:R-:W-:Y:S05]  /*6eb0*/  BSYNC B1 ;  /* 0x0000000000017941 */ /* 0x000fea0003800000 */
.L_x_233:
[----:B0----5:R-:W-:Y:S01]  /*6ec0*/  HADD2.F32 R3, -RZ, R223.H0_H0 ;  /* 0x200000dfff037230 */ /* 0x021fe20000004100 */
[----:B------:R-:W-:Y:S01]  /*6ed0*/  ISETP.GT.AND P2, PT, R222, 0x8, P1 ;  /* 0x00000008de00780c */ /* 0x000fe20000f44270 */
[----:B------:R-:W-:Y:S03]  /*6ee0*/  BSSY B1, `(.L_x_235) ;  /* 0x0000007000017945 */ /* 0x000fe60003800000 */
[----:B-1----:R-:W-:-:S04]  /*6ef0*/  FMUL R0, R3, R22 ;  /* 0x0000001603007220 */ /* 0x002fc80000400000 */
[----:B------:R-:W-:-:S05]  /*6f00*/  FFMA R0, R29, R23, R0 ;  /* 0x000000171d007223 */ /* 0x000fca0000000000 */
[----:B------:R-:W-:-:S05]  /*6f10*/  F2FP.F16.F32.PACK_AB R0, RZ, R0 ;  /* 0x00000000ff00723e */ /* 0x000fca00000000ff */
[----:B------:R0:W-:Y:S01]  /*6f20*/  @P3 STG.E.U16 desc[UR36][R4.64+0x12], R0 ;  /* 0x0000120004003986 */ /* 0x0001e2000c101524 */
[----:B------:R-:W-:Y:S05]  /*6f30*/  @!P2 BRA `(.L_x_236) ;  /* 0x000000000004a947 */ /* 0x000fea0003800000 */
[----:B------:R1:W5:Y:S02]  /*6f40*/  LDG.E.LTC128B.U16 R223, desc[UR36][R12.64+0x10] ;  /* 0x000010240cdf7981 */ /* 0x000364000c1e1520 */
.L_x_236:
[----:B------:R-:W-:Y:S05]  /*6f50*/  BSYNC B1 ;  /* 0x0000000000017941 */ /* 0x000fea0003800000 */
.L_x_235:
        /* <DEDUP_REMOVED lines=9> */
.L_x_238:
[----:B------:R-:W-:Y:S05]  /*6ff0*/  BSYNC B1 ;  /* 0x0000000000017941 */ /* 0x000fea0003800000 */
.L_x_237:
[----:B0----5:R-:W-:Y:S01]  /*7000*/  HADD2.F32 R3, -RZ, R223.H0_H0 ;  /* 0x200000dfff037230 */ /* 0x021fe20000004100 */
        /* <DEDUP_REMOVED lines=8> */
.L_x_240:
[----:B------:R-:W-:Y:S05]  /*7090*/  BSYNC B1 ;  /* 0x0000000000017941 */ /* 0x000fea0003800000 */
.L_x_239:
        /* <DEDUP_REMOVED lines=9> */
.L_x_242:
[----:B------:R-:W-:Y:S05]  /*7130*/  BSYNC B1 ;  /* 0x0000000000017941 */ /* 0x000fea0003800000 */
.L_x_241:
        /* <DEDUP_REMOVED lines=9> */
.L_x_244:
[----:B------:R-:W-:Y:S05]  /*71d0*/  BSYNC B1 ;  /* 0x0000000000017941 */ /* 0x000fea0003800000 */
.L_x_243:
        /* <DEDUP_REMOVED lines=9> */
.L_x_246:
[----:B------:R-:W-:Y:S05]  /*7270*/  BSYNC B1 ;  /* 0x0000000000017941 */ /* 0x000fea0003800000 */
.L_x_245:
        /* <DEDUP_REMOVED lines=9> */
.L_x_248:
[----:B------:R-:W-:Y:S05]  /*7310*/  BSYNC B1 ;  /* 0x0000000000017941 */ /* 0x000fea0003800000 */
.L_x_247:
        /* <DEDUP_REMOVED lines=9> */
.L_x_250:
[----:B------:R-:W-:Y:S05]  /*73b0*/  BSYNC B1 ;  /* 0x0000000000017941 */ /* 0x000fea0003800000 */
.L_x_249:
        /* <DEDUP_REMOVED lines=9> */
.L_x_252:
[----:B------:R-:W-:Y:S05]  /*7450*/  BSYNC B1 ;  /* 0x0000000000017941 */ /* 0x000fea0003800000 */
.L_x_251:
        /* <DEDUP_REMOVED lines=9> */
.L_x_254:
[----:B------:R-:W-:Y:S05]  /*74f0*/  BSYNC B1 ;  /* 0x0000000000017941 */ /* 0x000fea0003800000 */
.L_x_253:
        /* <DEDUP_REMOVED lines=9> */
.L_x_256:
[----:B------:R-:W-:Y:S05]  /*7590*/  BSYNC B1 ;  /* 0x0000000000017941 */ /* 0x000fea0003800000 */
.L_x_255:
        /* <DEDUP_REMOVED lines=9> */
.L_x_258:
[----:B------:R-:W-:Y:S05]  /*7630*/  BSYNC B1 ;  /* 0x0000000000017941 */ /* 0x000fea0003800000 */
.L_x_257:
        /* <DEDUP_REMOVED lines=9> */
.L_x_260:
[----:B------:R-:W-:Y:S05]  /*76d0*/  BSYNC B1 ;  /* 0x0000000000017941 */ /* 0x000fea0003800000 */
.L_x_259:
        /* <DEDUP_REMOVED lines=9> */
.L_x_262:
[----:B------:R-:W-:Y:S05]  /*7770*/  BSYNC B1 ;  /* 0x0000000000017941 */ /* 0x000fea0003800000 */
.L_x_261:
        /* <DEDUP_REMOVED lines=9> */
.L_x_264:
[----:B------:R-:W-:Y:S05]  /*7810*/  BSYNC B1 ;  /* 0x0000000000017941 */ /* 0x000fea0003800000 */
.L_x_263:
        /* <DEDUP_REMOVED lines=9> */
.L_x_266:
[----:B------:R-:W-:Y:S05]  /*78b0*/  BSYNC B1 ;  /* 0x0000000000017941 */ /* 0x000fea0003800000 */
.L_x_265:
        /* <DEDUP_REMOVED lines=9> */
.L_x_268:
[----:B------:R-:W-:Y:S05]  /*7950*/  BSYNC B1 ;  /* 0x0000000000017941 */ /* 0x000fea0003800000 */
.L_x_267:
        /* <DEDUP_REMOVED lines=9> */
.L_x_270:
[----:B------:R-:W-:Y:S05]  /*79f0*/  BSYNC B1 ;  /* 0x0000000000017941 */ /* 0x000fea0003800000 */
.L_x_269:
        /* <DEDUP_REMOVED lines=9> */
.L_x_272:
[----:B------:R-:W-:Y:S05]  /*7a90*/  BSYNC B1 ;  /* 0x0000000000017941 */ /* 0x000fea0003800000 */
.L_x_271:
        /* <DEDUP_REMOVED lines=9> */
.L_x_274:
[----:B------:R-:W-:Y:S05]  /*7b30*/  BSYNC B1 ;  /* 0x0000000000017941 */ /* 0x000fea0003800000 */
.L_x_273:
        /* <DEDUP_REMOVED lines=9> */
.L_x_276:
[----:B------:R-:W-:Y:S05]  /*7bd0*/  BSYNC B1 ;  /* 0x0000000000017941 */ /* 0x000fea0003800000 */
.L_x_275:
        /* <DEDUP_REMOVED lines=9> */
.L_x_278:
[----:B------:R-:W-:Y:S05]  /*7c70*/  BSYNC B1 ;  /* 0x0000000000017941 */ /* 0x000fea0003800000 */
.L_x_277:
        /* <DEDUP_REMOVED lines=9> */
.L_x_280:
[----:B------:R-:W-:Y:S05]  /*7d10*/  BSYNC B1 ;  /* 0x0000000000017941 */ /* 0x000fea0003800000 */
.L_x_279:
        /* <DEDUP_REMOVED lines=9> */
.L_x_282:
[----:B------:R-:W-:Y:S05]  /*7db0*/  BSYNC B1 ;  /* 0x0000000000017941 */ /* 0x000fea0003800000 */
.L_x_281:
        /* <DEDUP_REMOVED lines=9> */
.L_x_284:
[----:B------:R-:W-:Y:S05]  /*7e50*/  BSYNC B1 ;  /* 0x0000000000017941 */ /* 0x000fea0003800000 */
.L_x_283:
        /* <DEDUP_REMOVED lines=9> */
.L_x_286:
[----:B------:R-:W-:Y:S05]  /*7ef0*/  BSYNC B1 ;  /* 0x0000000000017941 */ /* 0x000fea0003800000 */
.L_x_285:
        /* <DEDUP_REMOVED lines=9> */
.L_x_288:
[----:B------:R-:W-:Y:S05]  /*7f90*/  BSYNC B1 ;  /* 0x0000000000017941 */ /* 0x000fea0003800000 */
.L_x_287:
        /* <DEDUP_REMOVED lines=9> */
.L_x_290:
[----:B------:R-:W-:Y:S05]  /*8030*/  BSYNC B1 ;  /* 0x0000000000017941 */ /* 0x000fea0003800000 */
.L_x_289:
        /* <DEDUP_REMOVED lines=9> */
.L_x_292:
[----:B------:R-:W-:Y:S05]  /*80d0*/  BSYNC B1 ;  /* 0x0000000000017941 */ /* 0x000fea0003800000 */
.L_x_291:
        /* <DEDUP_REMOVED lines=9> */
.L_x_294:
[----:B------:R-:W-:Y:S05]  /*8170*/  BSYNC B1 ;  /* 0x0000000000017941 */ /* 0x000fea0003800000 */
.L_x_293:
        /* <DEDUP_REMOVED lines=9> */
.L_x_296:
[----:B------:R-:W-:Y:S05]  /*8210*/  BSYNC B1 ;  /* 0x0000000000017941 */ /* 0x000fea0003800000 */
.L_x_295:
        /* <DEDUP_REMOVED lines=9> */
.L_x_298:
[----:B------:R-:W-:Y:S05]  /*82b0*/  BSYNC B1 ;  /* 0x0000000000017941 */ /* 0x000fea0003800000 */
.L_x_297:
        /* <DEDUP_REMOVED lines=9> */
.L_x_300:
[----:B------:R-:W-:Y:S05]  /*8350*/  BSYNC B1 ;  /* 0x0000000000017941 */ /* 0x000fea0003800000 */
.L_x_299:
        /* <DEDUP_REMOVED lines=9> */
.L_x_302:
[----:B------:R-:W-:Y:S05]  /*83f0*/  BSYNC B1 ;  /* 0x0000000000017941 */ /* 0x000fea0003800000 */
.L_x_301:
        /* <DEDUP_REMOVED lines=9> */
.L_x_304:
[----:B------:R-:W-:Y:S05]  /*8490*/  BSYNC B1 ;  /* 0x0000000000017941 */ /* 0x000fea0003800000 */
.L_x_303:
        /* <DEDUP_REMOVED lines=9> */
.L_x_306:
[----:B------:R-:W-:Y:S05]  /*8530*/  BSYNC B1 ;  /* 0x0000000000017941 */ /* 0x000fea0003800000 */
.L_x_305:
        /* <DEDUP_REMOVED lines=9> */
.L_x_308:
[----:B------:R-:W-:Y:S05]  /*85d0*/  BSYNC B1 ;  /* 0x0000000000017941 */ /* 0x000fea0003800000 */
.L_x_307:
        /* <DEDUP_REMOVED lines=9> */
.L_x_310:
[----:B------:R-:W-:Y:S05]  /*8670*/  BSYNC B1 ;  /* 0x0000000000017941 */ /* 0x000fea0003800000 */
.L_x_309:
        /* <DEDUP_REMOVED lines=9> */
.L_x_312:
[----:B------:R-:W-:Y:S05]  /*8710*/  BSYNC B1 ;  /* 0x0000000000017941 */ /* 0x000fea0003800000 */
.L_x_311:
        /* <DEDUP_REMOVED lines=9> */
.L_x_314:
[----:B------:R-:W-:Y:S05]  /*87b0*/  BSYNC B1 ;  /* 0x0000000000017941 */ /* 0x000fea0003800000 */
.L_x_313:
        /* <DEDUP_REMOVED lines=9> */
.L_x_316:
[----:B------:R-:W-:Y:S05]  /*8850*/  BSYNC B1 ;  /* 0x0000000000017941 */ /* 0x000fea0003800000 */
.L_x_315:
        /* <DEDUP_REMOVED lines=9> */
.L_x_318:
[----:B------:R-:W-:Y:S05]  /*88f0*/  BSYNC B1 ;  /* 0x0000000000017941 */ /* 0x000fea0003800000 */
.L_x_317:
        /* <DEDUP_REMOVED lines=9> */
.L_x_320:
[----:B------:R-:W-:Y:S05]  /*8990*/  BSYNC B1 ;  /* 0x0000000000017941 */ /* 0x000fea0003800000 */
.L_x_319:
        /* <DEDUP_REMOVED lines=9> */
.L_x_322:
[----:B------:R-:W-:Y:S05]  /*8a30*/  BSYNC B1 ;  /* 0x0000000000017941 */ /* 0x000fea0003800000 */
.L_x_321:
        /* <DEDUP_REMOVED lines=9> */
.L_x_324:
[----:B------:R-:W-:Y:S05]  /*8ad0*/  BSYNC B1 ;  /* 0x0000000000017941 */ /* 0x000fea0003800000 */
.L_x_323:
        /* <DEDUP_REMOVED lines=9> */
.L_x_326:
[----:B------:R-:W-:Y:S05]  /*8b70*/  BSYNC B1 ;  /* 0x0000000000017941 */ /* 0x000fea0003800000 */
.L_x_325:
        /* <DEDUP_REMOVED lines=9> */
.L_x_328:
[----:B------:R-:W-:Y:S05]  /*8c10*/  BSYNC B1 ;  /* 0x0000000000017941 */ /* 0x000fea0003800000 */
.L_x_327:
        /* <DEDUP_REMOVED lines=9> */
.L_x_330:
[----:B------:R-:W-:Y:S05]  /*8cb0*/  BSYNC B1 ;  /* 0x0000000000017941 */ /* 0x000fea0003800000 */
.L_x_329:
        /* <DEDUP_REMOVED lines=9> */
.L_x_332:
[----:B------:R-:W-:Y:S05]  /*8d50*/  BSYNC B1 ;  /* 0x0000000000017941 */ /* 0x000fea0003800000 */
.L_x_331:
        /* <DEDUP_REMOVED lines=9> */
.L_x_334:
[----:B------:R-:W-:Y:S05]  /*8df0*/  BSYNC B1 ;  /* 0x0000000000017941 */ /* 0x000fea0003800000 */
.L_x_333:
        /* <DEDUP_REMOVED lines=9> */
.L_x_336:
[----:B------:R-:W-:Y:S05]  /*8e90*/  BSYNC B1 ;  /* 0x0000000000017941 */ /* 0x000fea0003800000 */
.L_x_335:
        /* <DEDUP_REMOVED lines=9> */
.L_x_338:
[----:B------:R-:W-:Y:S05]  /*8f30*/  BSYNC B1 ;  /* 0x0000000000017941 */ /* 0x000fea0003800000 */
.L_x_337:
        /* <DEDUP_REMOVED lines=9> */
.L_x_340:
[----:B------:R-:W-:Y:S05]  /*8fd0*/  BSYNC B1 ;  /* 0x0000000000017941 */ /* 0x000fea0003800000 */
.L_x_339:
        /* <DEDUP_REMOVED lines=9> */
.L_x_342:
[----:B------:R-:W-:Y:S05]  /*9070*/  BSYNC B1 ;  /* 0x0000000000017941 */ /* 0x000fea0003800000 */
.L_x_341:
        /* <DEDUP_REMOVED lines=9> */
.L_x_344:
[----:B------:R-:W-:Y:S05]  /*9110*/  BSYNC B1 ;  /* 0x0000000000017941 */ /* 0x000fea0003800000 */
.L_x_343:
        /* <DEDUP_REMOVED lines=9> */
.L_x_346:
[----:B------:R-:W-:Y:S05]  /*91b0*/  BSYNC B1 ;  /* 0x0000000000017941 */ /* 0x000fea0003800000 */
.L_x_345:
        /* <DEDUP_REMOVED lines=9> */
.L_x_348:
[----:B------:R-:W-:Y:S05]  /*9250*/  BSYNC B1 ;  /* 0x0000000000017941 */ /* 0x000fea0003800000 */
.L_x_347:
        /* <DEDUP_REMOVED lines=9> */
.L_x_350:
[----:B------:R-:W-:Y:S05]  /*92f0*/  BSYNC B1 ;  /* 0x0000000000017941 */ /* 0x000fea0003800000 */
.L_x_349:
        /* <DEDUP_REMOVED lines=9> */
.L_x_352:
[----:B------:R-:W-:Y:S05]  /*9390*/  BSYNC B1 ;  /* 0x0000000000017941 */ /* 0x000fea0003800000 */
.L_x_351:
        /* <DEDUP_REMOVED lines=9> */
.L_x_354:
[----:B------:R-:W-:Y:S05]  /*9430*/  BSYNC B1 ;  /* 0x0000000000017941 */ /* 0x000fea0003800000 */
.L_x_353:
        /* <DEDUP_REMOVED lines=9> */
.L_x_356:
[----:B------:R-:W-:Y:S05]  /*94d0*/  BSYNC B1 ;  /* 0x0000000000017941 */ /* 0x000fea0003800000 */
.L_x_355:
        /* <DEDUP_REMOVED lines=9> */
.L_x_358:
[----:B------:R-:W-:Y:S05]  /*9570*/  BSYNC B1 ;  /* 0x0000000000017941 */ /* 0x000fea0003800000 */
.L_x_357:
        /* <DEDUP_REMOVED lines=9> */
.L_x_360:
[----:B------:R-:W-:Y:S05]  /*9610*/  BSYNC B1 ;  /* 0x0000000000017941 */ /* 0x000fea0003800000 */
.L_x_359:
        /* <DEDUP_REMOVED lines=9> */
.L_x_362:
[----:B------:R-:W-:Y:S05]  /*96b0*/  BSYNC B1 ;  /* 0x0000000000017941 */ /* 0x000fea0003800000 */
.L_x_361:
        /* <DEDUP_REMOVED lines=9> */
.L_x_364:
[----:B------:R-:W-:Y:S05]  /*9750*/  BSYNC B1 ;  /* 0x0000000000017941 */ /* 0x000fea0003800000 */
.L_x_363:
        /* <DEDUP_REMOVED lines=9> */
.L_x_366:
[----:B------:R-:W-:Y:S05]  /*97f0*/  BSYNC B1 ;  /* 0x0000000000017941 */ /* 0x000fea0003800000 */
.L_x_365:
        /* <DEDUP_REMOVED lines=9> */
.L_x_368:
[----:B------:R-:W-:Y:S05]  /*9890*/  BSYNC B1 ;  /* 0x0000000000017941 */ /* 0x000fea0003800000 */
.L_x_367:
        /* <DEDUP_REMOVED lines=9> */
.L_x_370:
[----:B------:R-:W-:Y:S05]  /*9930*/  BSYNC B1 ;  /* 0x0000000000017941 */ /* 0x000fea0003800000 */
.L_x_369:
        /* <DEDUP_REMOVED lines=9> */
.L_x_372:
[----:B------:R-:W-:Y:S05]  /*99d0*/  BSYNC B1 ;  /* 0x0000000000017941 */ /* 0x000fea0003800000 */
.L_x_371:
        /* <DEDUP_REMOVED lines=9> */
.L_x_374:
[----:B------:R-:W-:Y:S05]  /*9a70*/  BSYNC B1 ;  /* 0x0000000000017941 */ /* 0x000fea0003800000 */
.L_x_373:
        /* <DEDUP_REMOVED lines=9> */
.L_x_376:
[----:B------:R-:W-:Y:S05]  /*9b10*/  BSYNC B1 ;  /* 0x0000000000017941 */ /* 0x000fea0003800000 */
.L_x_375:
        /* <DEDUP_REMOVED lines=9> */
.L_x_378:
[----:B------:R-:W-:Y:S05]  /*9bb0*/  BSYNC B1 ;  /* 0x0000000000017941 */ /* 0x000fea0003800000 */
.L_x_377:
        /* <DEDUP_REMOVED lines=9> */
.L_x_380:
[----:B------:R-:W-:Y:S05]  /*9c50*/  BSYNC B1 ;  /* 0x0000000000017941 */ /* 0x000fea0003800000 */
.L_x_379:
        /* <DEDUP_REMOVED lines=9> */
.L_x_382:
[----:B------:R-:W-:Y:S05]  /*9cf0*/  BSYNC B1 ;  /* 0x0000000000017941 */ /* 0x000fea0003800000 */
.L_x_381:
        /* <DEDUP_REMOVED lines=9> */
.L_x_384:
[----:B------:R-:W-:Y:S05]  /*9d90*/  BSYNC B1 ;  /* 0x0000000000017941 */ /* 0x000fea0003800000 */
.L_x_383:
        /* <DEDUP_REMOVED lines=9> */
.L_x_386:
[----:B------:R-:W-:Y:S05]  /*9e30*/  BSYNC B1 ;  /* 0x0000000000017941 */ /* 0x000fea0003800000 */
.L_x_385:
        /* <DEDUP_REMOVED lines=9> */
.L_x_388:
[----:B------:R-:W-:Y:S05]  /*9ed0*/  BSYNC B1 ;  /* 0x0000000000017941 */ /* 0x000fea0003800000 */
.L_x_387:
        /* <DEDUP_REMOVED lines=9> */
.L_x_390:
[----:B------:R-:W-:Y:S05]  /*9f70*/  BSYNC B1 ;  /* 0x0000000000017941 */ /* 0x000fea0003800000 */
.L_x_389:
        /* <DEDUP_REMOVED lines=9> */
.L_x_392:
[----:B------:R-:W-:Y:S05]  /*a010*/  BSYNC B1 ;  /* 0x0000000000017941 */ /* 0x000fea0003800000 */
.L_x_391:
        /* <DEDUP_REMOVED lines=9> */
.L_x_394:
[----:B------:R-:W-:Y:S05]  /*a0b0*/  BSYNC B1 ;  /* 0x0000000000017941 */ /* 0x000fea0003800000 */
.L_x_393:
        /* <DEDUP_REMOVED lines=9> */
.L_x_396:
[----:B------:R-:W-:Y:S05]  /*a150*/  BSYNC B1 ;  /* 0x0000000000017941 */ /* 0x000fea0003800000 */
.L_x_395:
        /* <DEDUP_REMOVED lines=9> */
.L_x_398:
[----:B------:R-:W-:Y:S05]  /*a1f0*/  BSYNC B1 ;  /* 0x0000000000017941 */ /* 0x000fea0003800000 */
.L_x_397:
        /* <DEDUP_REMOVED lines=9> */
.L_x_400:
[----:B------:R-:W-:Y:S05]  /*a290*/  BSYNC B1 ;  /* 0x0000000000017941 */ /* 0x000fea0003800000 */
.L_x_399:
        /* <DEDUP_REMOVED lines=9> */
.L_x_402:
[----:B------:R-:W-:Y:S05]  /*a330*/  BSYNC B1 ;  /* 0x0000000000017941 */ /* 0x000fea0003800000 */
.L_x_401:
        /* <DEDUP_REMOVED lines=9> */
.L_x_404:
[----:B------:R-:W-:Y:S05]  /*a3d0*/  BSYNC B1 ;  /* 0x0000000000017941 */ /* 0x000fea0003800000 */
.L_x_403:
        /* <DEDUP_REMOVED lines=9> */
.L_x_406:
[----:B------:R-:W-:Y:S05]  /*a470*/  BSYNC B1 ;  /* 0x0000000000017941 */ /* 0x000fea0003800000 */
.L_x_405:
        /* <DEDUP_REMOVED lines=9> */
.L_x_408:
[----:B------:R-:W-:Y:S05]  /*a510*/  BSYNC B1 ;  /* 0x0000000000017941 */ /* 0x000fea0003800000 */
.L_x_407:
        /* <DEDUP_REMOVED lines=9> */
.L_x_410:
[----:B------:R-:W-:Y:S05]  /*a5b0*/  BSYNC B1 ;  /* 0x0000000000017941 */ /* 0x000fea0003800000 */
.L_x_409:
        /* <DEDUP_REMOVED lines=9> */
.L_x_412:
[----:B------:R-:W-:Y:S05]  /*a650*/  BSYNC B1 ;  /* 0x0000000000017941 */ /* 0x000fea0003800000 */
.L_x_411:
[----:B-----5:R-:W-:Y:S01]  /*a660*/  HADD2.F32 R3, -RZ, R223.H0_H0 ;  /* 0x200000dfff037230 */ /* 0x020fe20000004100 */
[----:B------:R-:W-:Y:S01]  /*a670*/  ISETP.GT.AND P1, PT, R222, 0xb9, P1 ;  /* 0x000000b9de00780c */ /* 0x000fe20000f24270 */
[----:B0-----:R-:W-:Y:S01]  /*a680*/  @P2 IMAD.MOV.U32 R4, RZ, RZ, R8 ;  /* 0x000000ffff042224 */ /* 0x001fe200078e0008 */
[----:B------:R-:W-:Y:S01]  /*a690*/  BSSY B1, `(.L_x_413) ;  /* 0x0000008000017945 */ /* 0x000fe20003800000 */
[----:B------:R-:W-:Y:S02]  /*a6a0*/  @P2 IMAD.MOV.U32 R5, RZ, RZ, R9 ;  /* 0x000000ffff052224 */ /* 0x000fe400078e0009 */
[----:B------:R-:W-:-:S04]  /*a6b0*/  FMUL R3, R3, R22 ;  /* 0x0000001603037220 */ /* 0x000fc80000400000 */
[----:B------:R-:W-:-:S05]  /*a6c0*/  FFMA R3, R118, R23, R3 ;  /* 0x0000001776037223 */ /* 0x000fca0000000003 */
[----:B------:R-:W-:-:S05]  /*a6d0*/  F2FP.F16.F32.PACK_AB R3, RZ, R3 ;  /* 0x00000003ff03723e */ /* 0x000fca00000000ff */
[----:B------:R0:W-:Y:S01]  /*a6e0*/  @P2 STG.E.U16 desc[UR36][R4.64+0x170], R3 ;  /* 0x0001700304002986 */ /* 0x0001e2000c101524 */
[----:B------:R-:W-:Y:S05]  /*a6f0*/  @!P1 BRA `(.L_x_414) ;  /* 0x0000000000049947 */ /* 0x000fea0003800000 */
[----:B------:R0:W5:Y:S02]  /*a700*/  LDG.E.LTC128B.U16 R223, desc[UR36][R12.64+0x172] ;  /* 0x000172240cdf7981 */ /* 0x000164000c1e1520 */
.L_x_414:
[----:B------:R-:W-:Y:S05]  /*a710*/  BSYNC B1 ;  /* 0x0000000000017941 */ /* 0x000fea0003800000 */
.L_x_413:
[----:B------:R-:W-:Y:S05]  /*a720*/  @!P1 BRA `(.L_x_415) ;  /* 0x0000003400d89947 */ /* 0x000fea0003800000 */
[----:B-----5:R-:W-:-:S05]  /*a730*/  HADD2.F32 R223, -RZ, R223.H0_H0 ;  /* 0x200000dfffdf7230 */ /* 0x020fca0000004100 */
[----:B------:R-:W-:-:S04]  /*a740*/  FMUL R0, R223, R22 ;  /* 0x00000016df007220 */ /* 0x000fc80000400000 */
[----:B------:R-:W-:-:S05]  /*a750*/  FFMA R0, R119, R23, R0 ;  /* 0x0000001777007223 */ /* 0x000fca0000000000 */
[----:B------:R-:W-:-:S05]  /*a760*/  F2FP.F16.F32.PACK_AB R0, RZ, R0 ;  /* 0x00000000ff00723e */ /* 0x000fca00000000ff */
[----:B------:R0:W-:Y:S01]  /*a770*/  STG.E.U16 desc[UR36][R8.64+0x172], R0 ;  /* 0x0001720008007986 */ /* 0x0001e2000c101524 */
[----:B------:R-:W-:Y:S05]  /*a780*/  BRA `(.L_x_415) ;  /* 0x0000003400c07947 */ /* 0x000fea0003800000 */
.L_x_34:
[----:B------:R-:W-:Y:S01]  /*a790*/  ULDC.64 UR4, c[0x0][0x5c0] ;  /* 0x0001700000047ab9 */ /* 0x000fe20000000a00 */
[-C--:B------:R-:W-:Y:S01]  /*a7a0*/  FMUL R120, R120, R23.reuse ;  /* 0x0000001778787220 */ /* 0x080fe20000400000 */
[----:B------:R-:W-:Y:S01]  /*a7b0*/  LEA R6, P0, R4, UR4, 0x1 ;  /* 0x0000000404067c11 */ /* 0x000fe2000f8008ff */
[-C--:B------:R-:W-:Y:S01]  /*a7c0*/  FMUL R121, R121, R23.reuse ;  /* 0x0000001779797220 */ /* 0x080fe20000400000 */
[----:B------:R-:W-:Y:S01]  /*a7d0*/  ISETP.GT.AND P3, PT, R0, 0x8, PT ;  /* 0x000000080000780c */ /* 0x000fe20003f64270 */
[----:B------:R-:W-:Y:S01]  /*a7e0*/  USHF.L.U64.HI UR4, UR8, 0x4, UR9 ;  /* 0x0000000408047899 */ /* 0x000fe20008010209 */
[----:B------:R-:W-:Y:S01]  /*a7f0*/  F2FP.F16.F32.PACK_AB R120, RZ, R120 ;  /* 0x00000078ff78723e */ /* 0x000fe200000000ff */
[-C--:B------:R-:W-:Y:S01]  /*a800*/  FMUL R122, R122, R23.reuse ;  /* 0x000000177a7a7220 */ /* 0x080fe20000400000 */
[----:B------:R-:W-:Y:S01]  /*a810*/  LEA.HI.X R7, R4, UR5, R219, 0x1, P0 ;  /* 0x0000000504077c11 */ /* 0x000fe200080f0cdb */
[----:B------:R-:W-:Y:S01]  /*a820*/  USHF.L.U32 UR5, UR8, 0x4, URZ ;  /* 0x0000000408057899 */ /* 0x000fe2000800063f */
[C---:B------:R-:W-:Y:S01]  /*a830*/  ISETP.GT.AND P6, PT, R222.reuse, 0x1, P2 ;  /* 0x00000001de00780c */ /* 0x040fe200017c4270 */
[-C--:B------:R-:W-:Y:S01]  /*a840*/  FMUL R123, R123, R23.reuse ;  /* 0x000000177b7b7220 */ /* 0x080fe20000400000 */
[C---:B------:R-:W-:Y:S01]  /*a850*/  ISETP.GT.AND P4, PT, R222.reuse, 0x1, P3 ;  /* 0x00000001de00780c */ /* 0x040fe20001f84270 */
[----:B------:R-:W-:Y:S01]  /*a860*/  @P1 STG.E.U16 desc[UR36][R6.64], R120 ;  /* 0x0000007806001986 */ /* 0x000fe2000c101524 */
[----:B------:R-:W-:Y:S01]  /*a870*/  ISETP.GT.AND P1, PT, R222, RZ, P3 ;  /* 0x000000ffde00720c */ /* 0x000fe20001f24270 */
[-C--:B------:R-:W-:Y:S01]  /*a880*/  FMUL R124, R124, R23.reuse ;  /* 0x000000177c7c7220 */ /* 0x080fe20000400000 */
[----:B------:R-:W-:Y:S01]  /*a890*/  ISETP.GT.AND P0, PT, R222, 0x8, P2 ;  /* 0x00000008de00780c */ /* 0x000fe20001704270 */
[-C--:B------:R-:W-:Y:S01]  /*a8a0*/  FMUL R125, R125, R23.reuse ;  /* 0x000000177d7d7220 */ /* 0x080fe20000400000 */
[----:B------:R-:W-:Y:S01]  /*a8b0*/  IADD3 R4, P5, R6, UR5, RZ ;  /* 0x0000000506047c10 */ /* 0x000fe2000ffbe0ff */
[----:B------:R-:W-:Y:S01]  /*a8c0*/  FMUL R126, R126, R23 ;  /* 0x000000177e7e7220 */ /* 0x000fe20000400000 */
[----:B------:R-:W-:Y:S01]  /*a8d0*/  F2FP.F16.F32.PACK_AB R121, RZ, R121 ;  /* 0x00000079ff79723e */ /* 0x000fe200000000ff */
[-C--:B------:R-:W-:Y:S01]  /*a8e0*/  FMUL R127, R127, R23.reuse ;  /* 0x000000177f7f7220 */ /* 0x080fe20000400000 */
[----:B------:R-:W-:Y:S01]  /*a8f0*/  F2FP.F16.F32.PACK_AB R122, RZ, R122 ;  /* 0x0000007aff7a723e */ /* 0x000fe200000000ff */
[----:B------:R-:W-:Y:S01]  /*a900*/  FMUL R128, R128, R23 ;  /* 0x0000001780807220 */ /* 0x000fe20000400000 */
[----:B------:R-:W-:Y:S01]  /*a910*/  IADD3.X R5, R7, UR4, RZ, P5, !PT ;  /* 0x0000000407057c10 */ /* 0x000fe2000affe4ff */
[----:B------:R-:W-:Y:S01]  /*a920*/  @P6 STG.E.U16 desc[UR36][R6.64+0x2], R121 ;  /* 0x0000027906006986 */ /* 0x000fe2000c101524 */
[----:B------:R-:W-:Y:S01]  /*a930*/  F2FP.F16.F32.PACK_AB R123, RZ, R123 ;  /* 0x0000007bff7b723e */ /* 0x000fe200000000ff */
[-C--:B------:R-:W-:Y:S01]  /*a940*/  FMUL R129, R129, R23.reuse ;  /* 0x0000001781817220 */ /* 0x080fe20000400000 */
[----:B------:R-:W-:Y:S01]  /*a950*/  F2FP.F16.F32.PACK_AB R124, RZ, R124 ;  /* 0x0000007cff7c723e */ /* 0x000fe200000000ff */
[----:B------:R-:W-:Y:S01]  /*a960*/  @P1 STG.E.U16 desc[UR36][R4.64], R122 ;  /* 0x0000007a04001986 */ /* 0x000fe2000c101524 */
[----:B------:R-:W-:Y:S01]  /*a970*/  ISETP.GT.AND P1, PT, R222, 0x9, P3 ;  /* 0x00000009de00780c */ /* 0x000fe20001f24270 */
[-C--:B------:R-:W-:Y:S01]  /*a980*/  FMUL R130, R130, R23.reuse ;  /* 0x0000001782827220 */ /* 0x080fe20000400000 */
[C---:B------:R-:W-:Y:S01]  /*a990*/  ISETP.GT.AND P5, PT, R222.reuse, 0x10, P2 ;  /* 0x00000010de00780c */ /* 0x040fe200017a4270 */
[----:B------:R-:W-:Y:S01]  /*a9a0*/  @P4 STG.E.U16 desc[UR36][R4.64+0x2], R123 ;  /* 0x0000027b04004986 */ /* 0x000fe2000c101524 */
[C---:B------:R-:W-:Y:S01]  /*a9b0*/  ISETP.GT.AND P4, PT, R222.reuse, 0x9, P2 ;  /* 0x00000009de00780c */ /* 0x040fe20001784270 */
[----:B------:R-:W-:Y:S01]  /*a9c0*/  FMUL R131, R131, R23 ;  /* 0x0000001783837220 */ /* 0x000fe20000400000 */
[----:B------:R-:W-:Y:S01]  /*a9d0*/  F2FP.F16.F32.PACK_AB R125, RZ, R125 ;  /* 0x0000007dff7d723e */ /* 0x000fe200000000ff */
[----:B------:R-:W-:Y:S01]  /*a9e0*/  @P0 STG.E.U16 desc[UR36][R6.64+0x10], R124 ;  /* 0x0000107c06000986 */ /* 0x000fe2000c101524 */
[----:B------:R-:W-:Y:S01]  /*a9f0*/  ISETP.GT.AND P0, PT, R222, 0x8, P3 ;  /* 0x00000008de00780c */ /* 0x000fe20001f04270 */
[-C--:B------:R-:W-:Y:S01]  /*aa00*/  FMUL R132, R132, R23.reuse ;  /* 0x0000001784847220 */ /* 0x080fe20000400000 */
[----:B------:R-:W-:Y:S01]  /*aa10*/  F2FP.F16.F32.PACK_AB R126, RZ, R126 ;  /* 0x0000007eff7e723e */ /* 0x000fe200000000ff */
[----:B------:R-:W-:Y:S01]  /*aa20*/  FMUL R133, R133, R23 ;  /* 0x0000001785857220 */ /* 0x000fe20000400000 */
[----:B------:R-:W-:Y:S01]  /*aa30*/  F2FP.F16.F32.PACK_AB R127, RZ, R127 ;  /* 0x0000007fff7f723e */ /* 0x000fe200000000ff */
[-C--:B------:R-:W-:Y:S01]  /*aa40*/  FMUL R134, R134, R23.reuse ;  /* 0x0000001786867220 */ /* 0x080fe20000400000 */
[----:B------:R-:W-:Y:S01]  /*aa50*/  F2FP.F16.F32.PACK_AB R128, RZ, R128 ;  /* 0x00000080ff80723e */ /* 0x000fe200000000ff */
[----:B------:R-:W-:Y:S01]  /*aa60*/  FMUL R135, R135, R23 ;  /* 0x0000001787877220 */ /* 0x000fe20000400000 */
[----:B------:R-:W-:Y:S01]  /*aa70*/  F2FP.F16.F32.PACK_AB R129, RZ, R129 ;  /* 0x00000081ff81723e */ /* 0x000fe200000000ff */
[----:B------:R-:W-:Y:S01]  /*aa80*/  @P4 STG.E.U16 desc[UR36][R6.64+0x12], R125 ;  /* 0x0000127d06004986 */ /* 0x000fe2000c101524 */
[----:B------:R-:W-:Y:S01]  /*aa90*/  ISETP.GT.AND P4, PT, R222, 0x11, P2 ;  /* 0x00000011de00780c */ /* 0x000fe20001784270 */
[-C--:B------:R-:W-:Y:S01]  /*aaa0*/  FMUL R136, R136, R23.reuse ;  /* 0x0000001788887220 */ /* 0x080fe20000400000 */
[----:B------:R-:W-:Y:S01]  /*aab0*/  F2FP.F16.F32.PACK_AB R130, RZ, R130 ;  /* 0x00000082ff82723e */ /* 0x000fe200000000ff */
        /* <DEDUP_REMOVED lines=309> */
[----:B------:R-:W-:Y:S01]  /*be10*/  F2FP.F16.F32.PACK_AB R208, RZ, R208 ;  /* 0x000000d0ffd0723e */ /* 0x000fe200000000ff */
[----:B------:R-:W-:Y:S01]  /*be20*/  IMAD.U32 R9, RZ, RZ, UR8 ;  /* 0x00000008ff097e24 */ /* 0x000fe2000f8e00ff */
[----:B------:R-:W-:Y:S01]  /*be30*/  F2FP.F16.F32.PACK_AB R209, RZ, R209 ;  /* 0x000000d1ffd1723e */ /* 0x000fe200000000ff */
[----:B------:R-:W-:Y:S01]  /*be40*/  @P5 STG.E.U16 desc[UR36][R6.64+0x150], R204 ;  /* 0x000150cc06005986 */ /* 0x000fe2000c101524 */
[----:B------:R-:W-:Y:S01]  /*be50*/  ISETP.GT.AND P5, PT, R222, 0xa8, P3 ;  /* 0x000000a8de00780c */ /* 0x000fe20001fa4270 */
[----:B------:R-:W-:Y:S01]  /*be60*/  FMUL R214, R214, R23 ;  /* 0x00000017d6d67220 */ /* 0x000fe20000400000 */
[----:B------:R-:W-:Y:S01]  /*be70*/  F2FP.F16.F32.PACK_AB R210, RZ, R210 ;  /* 0x000000d2ffd2723e */ /* 0x000fe200000000ff */
[----:B------:R-:W-:Y:S01]  /*be80*/  @P4 STG.E.U16 desc[UR36][R6.64+0x152], R205 ;  /* 0x000152cd06004986 */ /* 0x000fe2000c101524 */
[----:B------:R-:W-:Y:S01]  /*be90*/  ISETP.GT.AND P4, PT, R222, 0xb0, P3 ;  /* 0x000000b0de00780c */ /* 0x000fe20001f84270 */
[----:B------:R-:W-:Y:S01]  /*bea0*/  IMAD.U32 R3, RZ, RZ, UR8 ;  /* 0x00000008ff037e24 */ /* 0x000fe2000f8e00ff */
[----:B------:R-:W-:Y:S01]  /*beb0*/  F2FP.F16.F32.PACK_AB R211, RZ, R211 ;  /* 0x000000d3ffd3723e */ /* 0x000fe200000000ff */
[-C--:B------:R-:W-:Y:S01]  /*bec0*/  FMUL R215, R215, R23.reuse ;  /* 0x00000017d7d77220 */ /* 0x080fe20000400000 */
[----:B------:R-:W-:Y:S01]  /*bed0*/  ISETP.GT.AND P1, PT, R0, 0x80, PT ;  /* 0x000000800000780c */ /* 0x000fe20003f24270 */
[-C--:B------:R-:W-:Y:S01]  /*bee0*/  FMUL R24, R24, R23.reuse ;  /* 0x0000001718187220 */ /* 0x080fe20000400000 */
[----:B------:R-:W-:Y:S01]  /*bef0*/  ISETP.GT.AND P0, PT, R0, 0x88, PT ;  /* 0x000000880000780c */ /* 0x000fe20003f04270 */
[----:B------:R-:W-:Y:S01]  /*bf00*/  IMAD.U32 R0, RZ, RZ, UR9 ;  /* 0x00000009ff007e24 */ /* 0x000fe2000f8e00ff */
        /* <DEDUP_REMOVED lines=20> */
[----:B------:R-:W-:Y:S01]  /*c050*/  LEA R8, P6, R9, R6, 0x8 ;  /* 0x0000000609087211 */ /* 0x000fe200078c40ff */
[----:B------:R-:W-:Y:S01]  /*c060*/  FMUL R31, R31, R23 ;  /* 0x000000171f1f7220 */ /* 0x000fe20000400000 */
[----:B------:R-:W-:Y:S01]  /*c070*/  F2FP.F16.F32.PACK_AB R27, RZ, R27 ;  /* 0x0000001bff1b723e */ /* 0x000fe200000000ff */
[----:B------:R-:W-:Y:S01]  /*c080*/  @P4 STG.E.U16 desc[UR36][R4.64+0x160], R210 ;  /* 0x000160d204004986 */ /* 0x000fe2000c101524 */
[----:B------:R-:W-:Y:S01]  /*c090*/  ISETP.GT.AND P4, PT, R222, 0xb8, P2 ;  /* 0x000000b8de00780c */ /* 0x000fe20001784270 */
[-C--:B------:R-:W-:Y:S01]  /*c0a0*/  FMUL R32, R32, R23.reuse ;  /* 0x0000001720207220 */ /* 0x080fe20000400000 */
[C---:B------:R-:W-:Y:S01]  /*c0b0*/  ISETP.GT.AND P2, PT, R222.reuse, 0xb9, P2 ;  /* 0x000000b9de00780c */ /* 0x040fe20001744270 */
[----:B------:R-:W-:Y:S01]  /*c0c0*/  FMUL R33, R33, R23 ;  /* 0x0000001721217220 */ /* 0x000fe20000400000 */
[----:B------:R-:W-:Y:S01]  /*c0d0*/  LEA.HI.X R9, R3, R7, R0, 0x8, P6 ;  /* 0x0000000703097211 */ /* 0x000fe200030f4400 */
[----:B------:R-:W-:Y:S01]  /*c0e0*/  @P5 STG.E.U16 desc[UR36][R4.64+0x162], R211 ;  /* 0x000162d304005986 */ /* 0x000fe2000c101524 */
[----:B------:R-:W-:Y:S01]  /*c0f0*/  ISETP.GT.AND P5, PT, R222, 0xb8, P3 ;  /* 0x000000b8de00780c */ /* 0x000fe20001fa4270 */
[-C--:B------:R-:W-:Y:S01]  /*c100*/  FMUL R34, R34, R23.reuse ;  /* 0x0000001722227220 */ /* 0x080fe20000400000 */
[----:B------:R-:W-:Y:S01]  /*c110*/  ISETP.GT.AND P3, PT, R222, 0xb9, P3 ;  /* 0x000000b9de00780c */ /* 0x000fe20001f64270 */
[-C--:B------:R-:W-:Y:S01]  /*c120*/  FMUL R35, R35, R23.reuse ;  /* 0x0000001723237220 */ /* 0x080fe20000400000 */
[----:B------:R-:W-:Y:S01]  /*c130*/  F2FP.F16.F32.PACK_AB R28, RZ, R28 ;  /* 0x0000001cff1c723e */ /* 0x000fe200000000ff */
[----:B------:R-:W-:Y:S01]  /*c140*/  FMUL R36, R36, R23 ;  /* 0x0000001724247220 */ /* 0x000fe20000400000 */
[----:B------:R-:W-:Y:S01]  /*c150*/  F2FP.F16.F32.PACK_AB R29, RZ, R29 ;  /* 0x0000001dff1d723e */ /* 0x000fe200000000ff */
[----:B------:R-:W-:Y:S01]  /*c160*/  @P4 STG.E.U16 desc[UR36][R6.64+0x170], R212 ;  /* 0x000170d406004986 */ /* 0x000fe2000c101524 */
[C---:B------:R-:W-:Y:S01]  /*c170*/  ISETP.GT.AND P4, PT, R222.reuse, RZ, P1 ;  /* 0x000000ffde00720c */ /* 0x040fe20000f84270 */
[-C--:B------:R-:W-:Y:S01]  /*c180*/  FMUL R37, R37, R23.reuse ;  /* 0x0000001725257220 */ /* 0x080fe20000400000 */
[----:B------:R-:W-:Y:S01]  /*c190*/  F2FP.F16.F32.PACK_AB R30, RZ, R30 ;  /* 0x0000001eff1e723e */ /* 0x000fe200000000ff */
[----:B------:R0:W-:Y:S01]  /*c1a0*/  @P2 STG.E.U16 desc[UR36][R6.64+0x172], R213 ;  /* 0x000172d506002986 */ /* 0x0001e2000c101524 */
[----:B------:R-:W-:Y:S01]  /*c1b0*/  ISETP.GT.AND P2, PT, R222, 0x8, P1 ;  /* 0x00000008de00780c */ /* 0x000fe20000f44270 */
[----:B------:R-:W-:Y:S01]  /*c1c0*/  FMUL R38, R38, R23 ;  /* 0x0000001726267220 */ /* 0x000fe20000400000 */
[----:B------:R-:W-:Y:S01]  /*c1d0*/  F2FP.F16.F32.PACK_AB R31, RZ, R31 ;  /* 0x0000001fff1f723e */ /* 0x000fe200000000ff */
[----:B------:R1:W-:Y:S01]  /*c1e0*/  @P5 STG.E.U16 desc[UR36][R4.64+0x170], R214 ;  /* 0x000170d604005986 */ /* 0x0003e2000c101524 */
[----:B------:R-:W-:Y:S01]  /*c1f0*/  ISETP.GT.AND P5, PT, R222, RZ, P0 ;  /* 0x000000ffde00720c */ /* 0x000fe200007a4270 */
[-C--:B------:R-:W-:Y:S01]  /*c200*/  FMUL R39, R39, R23.reuse ;  /* 0x0000001727277220 */ /* 0x080fe20000400000 */
[----:B------:R-:W-:Y:S01]  /*c210*/  F2FP.F16.F32.PACK_AB R32, RZ, R32 ;  /* 0x00000020ff20723e */ /* 0x000fe200000000ff */
[----:B------:R-:W-:Y:S01]  /*c220*/  FMUL R40, R40, R23 ;  /* 0x0000001728287220 */ /* 0x000fe20000400000 */
[----:B------:R-:W-:Y:S01]  /*c230*/  F2FP.F16.F32.PACK_AB R33, RZ, R33 ;  /* 0x00000021ff21723e */ /* 0x000fe200000000ff */
[----:B------:R-:W-:Y:S01]  /*c240*/  FMUL R41, R41, R23 ;  /* 0x0000001729297220 */ /* 0x000fe20000400000 */
[----:B------:R-:W-:Y:S01]  /*c250*/  F2FP.F16.F32.PACK_AB R34, RZ, R34 ;  /* 0x00000022ff22723e */ /* 0x000fe200000000ff */
[----:B0-----:R-:W-:Y:S01]  /*c260*/  @P3 IMAD.MOV.U32 R6, RZ, RZ, R4 ;  /* 0x000000ffff063224 */ /* 0x001fe200078e0004 */
[----:B------:R-:W-:Y:S01]  /*c270*/  F2FP.F16.F32.PACK_AB R35, RZ, R35 ;  /* 0x00000023ff23723e */ /* 0x000fe200000000ff */
[----:B------:R-:W-:Y:S01]  /*c280*/  @P3 IMAD.MOV.U32 R7, RZ, RZ, R5 ;  /* 0x000000ffff073224 */ /* 0x000fe200078e0005 */
[----:B------:R-:W-:Y:S01]  /*c290*/  F2FP.F16.F32.PACK_AB R36, RZ, R36 ;  /* 0x00000024ff24723e */ /* 0x000fe200000000ff */
[-C--:B------:R-:W-:Y:S01]  /*c2a0*/  FMUL R42, R42, R23.reuse ;  /* 0x000000172a2a7220 */ /* 0x080fe20000400000 */
[----:B-1----:R-:W-:Y:S01]  /*c2b0*/  IADD3 R4, P6, R8, UR5, RZ ;  /* 0x0000000508047c10 */ /* 0x002fe2000ffde0ff */
[-C--:B------:R-:W-:Y:S01]  /*c2c0*/  FMUL R43, R43, R23.reuse ;  /* 0x000000172b2b7220 */ /* 0x080fe20000400000 */
[----:B------:R0:W-:Y:S01]  /*c2d0*/  @P3 STG.E.U16 desc[UR36][R6.64+0x172], R215 ;  /* 0x000172d706003986 */ /* 0x0001e2000c101524 */
[----:B------:R-:W-:Y:S01]  /*c2e0*/  ISETP.GT.AND P3, PT, R222, 0x1, P1 ;  /* 0x00000001de00780c */ /* 0x000fe20000f64270 */
[-C--:B------:R-:W-:Y:S01]  /*c2f0*/  FMUL R44, R44, R23.reuse ;  /* 0x000000172c2c7220 */ /* 0x080fe20000400000 */
[----:B------:R-:W-:Y:S01]  /*c300*/  IADD3.X R5, R9, UR4, RZ, P6, !PT ;  /* 0x0000000409057c10 */ /* 0x000fe2000b7fe4ff */
[----:B------:R-:W-:Y:S01]  /*c310*/  @P4 STG.E.U16 desc[UR36][R8.64], R24 ;  /* 0x0000001808004986 */ /* 0x000fe2000c101524 */
[----:B------:R-:W-:Y:S01]  /*c320*/  ISETP.GT.AND P4, PT, R222, 0x1, P0 ;  /* 0x00000001de00780c */ /* 0x000fe20000784270 */
[----:B------:R-:W-:Y:S01]  /*c330*/  FMUL R45, R45, R23 ;  /* 0x000000172d2d7220 */ /* 0x000fe20000400000 */
[----:B------:R-:W-:Y:S01]  /*c340*/  F2FP.F16.F32.PACK_AB R37, RZ, R37 ;  /* 0x00000025ff25723e */ /* 0x000fe200000000ff */
[-C--:B------:R-:W-:Y:S01]  /*c350*/  FMUL R46, R46, R23.reuse ;  /* 0x000000172e2e7220 */ /* 0x080fe20000400000 */
[----:B------:R-:W-:Y:S01]  /*c360*/  F2FP.F16.F32.PACK_AB R38, RZ, R38 ;  /* 0x00000026ff26723e */ /* 0x000fe200000000ff */
[----:B------:R-:W-:Y:S01]  /*c370*/  FMUL R47, R47, R23 ;  /* 0x000000172f2f7220 */ /* 0x000fe20000400000 */
[----:B------:R-:W-:Y:S01]  /*c380*/  F2FP.F16.F32.PACK_AB R39, RZ, R39 ;  /* 0x00000027ff27723e */ /* 0x000fe200000000ff */
[----:B------:R-:W-:Y:S01]  /*c390*/  FMUL R48, R48, R23 ;  /* 0x0000001730307220 */ /* 0x000fe20000400000 */
[----:B------:R-:W-:Y:S01]  /*c3a0*/  F2FP.F16.F32.PACK_AB R40, RZ, R40 ;  /* 0x00000028ff28723e */ /* 0x000fe200000000ff */
[--C-:B0-----:R-:W-:Y:S01]  /*c3b0*/  @P3 IMAD.MOV.U32 R6, RZ, RZ, R8.reuse ;  /* 0x000000ffff063224 */ /* 0x101fe200078e0008 */
[----:B------:R-:W-:Y:S01]  /*c3c0*/  F2FP.F16.F32.PACK_AB R41, RZ, R41 ;  /* 0x00000029ff29723e */ /* 0x000fe200000000ff */
[--C-:B------:R-:W-:Y:S01]  /*c3d0*/  @P3 IMAD.MOV.U32 R7, RZ, RZ, R9.reuse ;  /* 0x000000ffff073224 */ /* 0x100fe200078e0009 */
[----:B------:R-:W-:Y:S01]  /*c3e0*/  F2FP.F16.F32.PACK_AB R42, RZ, R42 ;  /* 0x0000002aff2a723e */ /* 0x000fe200000000ff */
[----:B------:R-:W-:Y:S01]  /*c3f0*/  FMUL R49, R49, R23 ;  /* 0x0000001731317220 */ /* 0x000fe20000400000 */
[----:B------:R-:W-:Y:S01]  /*c400*/  F2FP.F16.F32.PACK_AB R43, RZ, R43 ;  /* 0x0000002bff2b723e */ /* 0x000fe200000000ff */
[-C--:B------:R-:W-:Y:S01]  /*c410*/  FMUL R50, R50, R23.reuse ;  /* 0x0000001732327220 */ /* 0x080fe20000400000 */
[----:B------:R0:W-:Y:S01]  /*c420*/  @P3 STG.E.U16 desc[UR36][R6.64+0x2], R25 ;  /* 0x0000021906003986 */ /* 0x0001e2000c101524 */
[C---:B------:R-:W-:Y:S01]  /*c430*/  ISETP.GT.AND P3, PT, R222.reuse, 0x9, P1 ;  /* 0x00000009de00780c */ /* 0x040fe20000f64270 */
[-C--:B------:R-:W-:Y:S01]  /*c440*/  FMUL R51, R51, R23.reuse ;  /* 0x0000001733337220 */ /* 0x080fe20000400000 */
[----:B------:R-:W-:Y:S01]  /*c450*/  F2FP.F16.F32.PACK_AB R44, RZ, R44 ;  /* 0x0000002cff2c723e */ /* 0x000fe200000000ff */
[----:B------:R-:W-:Y:S01]  /*c460*/  @P5 STG.E.U16 desc[UR36][R4.64], R26 ;  /* 0x0000001a04005986 */ /* 0x000fe2000c101524 */
[----:B------:R-:W-:Y:S01]  /*c470*/  ISETP.GT.AND P5, PT, R222, 0x9, P0 ;  /* 0x00000009de00780c */ /* 0x000fe200007a4270 */
[----:B------:R-:W-:Y:S01]  /*c480*/  FMUL R52, R52, R23 ;  /* 0x0000001734347220 */ /* 0x000fe20000400000 */
[----:B------:R-:W-:Y:S01]  /*c490*/  F2FP.F16.F32.PACK_AB R45, RZ, R45 ;  /* 0x0000002dff2d723e */ /* 0x000fe200000000ff */
[----:B------:R-:W-:Y:S01]  /*c4a0*/  @P4 STG.E.U16 desc[UR36][R4.64+0x2], R27 ;  /* 0x0000021b04004986 */ /* 0x000fe2000c101524 */
[----:B------:R-:W-:Y:S01]  /*c4b0*/  ISETP.GT.AND P4, PT, R222, 0x8, P0 ;  /* 0x00000008de00780c */ /* 0x000fe20000784270 */
        /* <DEDUP_REMOVED lines=101> */
[-C--:B------:R-:W-:Y:S01]  /*cb10*/  FMUL R85, R85, R23.reuse ;  /* 0x0000001755557220 */ /* 0x080fe20000400000 */
[-C--:B------:R-:W-:Y:S01]  /*cb20*/  FMUL R86, R86, R23.reuse ;  /* 0x0000001756567220 */ /* 0x080fe20000400000 */
[-C--:B------:R-:W-:Y:S01]  /*cb30*/  FMUL R87, R87, R23.reuse ;  /* 0x0000001757577220 */ /* 0x080fe20000400000 */
[----:B------:R0:W-:Y:S01]  /*cb40*/  @P3 STG.E.U16 desc[UR36][R6.64+0x32], R37 ;  /* 0x0000322506003986 */ /* 0x0001e2000c101524 */
[----:B------:R-:W-:Y:S01]  /*cb50*/  ISETP.GT.AND P3, PT, R222, 0x21, P1 ;  /* 0x00000021de00780c */ /* 0x000fe20000f64270 */
[----:B------:R-:W-:Y:S01]  /*cb60*/  FMUL R88, R88, R23 ;  /* 0x0000001758587220 */ /* 0x000fe20000400000 */
[----:B------:R-:W-:Y:S01]  /*cb70*/  F2FP.F16.F32.PACK_AB R85, RZ, R85 ;  /* 0x00000055ff55723e */ /* 0x000fe200000000ff */
[----:B------:R-:W-:Y:S01]  /*cb80*/  @P4 STG.E.U16 desc[UR36][R4.64+0x30], R38 ;  /* 0x0000302604004986 */ /* 0x000fe2000c101524 */
[C---:B------:R-:W-:Y:S01]  /*cb90*/  ISETP.GT.AND P4, PT, R222.reuse, 0x20, P0 ;  /* 0x00000020de00780c */ /* 0x040fe20000784270 */
[-C--:B------:R-:W-:Y:S01]  /*cba0*/  FMUL R89, R89, R23.reuse ;  /* 0x0000001759597220 */ /* 0x080fe20000400000 */
        /* <DEDUP_REMOVED lines=11> */
[----:B------:R-:W-:Y:S01]  /*cc60*/  F2FP.F16.F32.PACK_AB R90, RZ, R90 ;  /* 0x0000005aff5a723e */ /* 0x000fe200000000ff */
[----:B------:R0:W-:Y:S01]  /*cc70*/  @P2 STG.E.U16 desc[UR36][R6.64+0x40], R40 ;  /* 0x0000402806002986 */ /* 0x0001e2000c101524 */
[----:B------:R-:W-:Y:S01]  /*cc80*/  ISETP.GT.AND P2, PT, R222, 0x28, P1 ;  /* 0x00000028de00780c */ /* 0x000fe20000f44270 */
[----:B------:R-:W-:Y:S01]  /*cc90*/  FMUL R93, R93, R23 ;  /* 0x000000175d5d7220 */ /* 0x000fe20000400000 */
[----:B------:R-:W-:Y:S01]  /*cca0*/  F2FP.F16.F32.PACK_AB R91, RZ, R91 ;  /* 0x0000005bff5b723e */ /* 0x000fe200000000ff */
        /* <DEDUP_REMOVED lines=8> */
[----:B0-----:R-:W-:Y:S01]  /*cd30*/  @P3 IMAD.MOV.U32 R6, RZ, RZ, R8 ;  /* 0x000000ffff063224 */ /* 0x001fe200078e0008 */
[----:B------:R-:W-:Y:S01]  /*cd40*/  F2FP.F16.F32.PACK_AB R96, RZ, R96 ;  /* 0x00000060ff60723e */ /* 0x000fe200000000ff */
[----:B------:R-:W-:-:S02]  /*cd50*/  @P3 IMAD.MOV.U32 R7, RZ, RZ, R9 ;  /* 0x000000ffff073224 */ /* 0x000fc400078e0009 */
[----:B------:R-:W-:Y:S01]  /*cd60*/  FMUL R98, R98, R23 ;  /* 0x0000001762627220 */ /* 0x000fe20000400000 */
[----:B------:R-:W-:Y:S01]  /*cd70*/  F2FP.F16.F32.PACK_AB R97, RZ, R97 ;  /* 0x00000061ff61723e */ /* 0x000fe200000000ff */
[-C--:B------:R-:W-:Y:S01]  /*cd80*/  FMUL R99, R99, R23.reuse ;  /* 0x0000001763637220 */ /* 0x080fe20000400000 */
        /* <DEDUP_REMOVED lines=14> */
[----:B------:R-:W-:Y:S01]  /*ce70*/  @P2 MOV R7, R9 ;  /* 0x0000000900072202 */ /* 0x000fe20000000f00 */
[----:B------:R-:W-:Y:S01]  /*ce80*/  FMUL R104, R104, R23 ;  /* 0x0000001768687220 */ /* 0x000fe20000400000 */
[----:B------:R-:W-:Y:S01]  /*ce90*/  F2FP.F16.F32.PACK_AB R101, RZ, R101 ;  /* 0x00000065ff65723e */ /* 0x000fe200000000ff */
        /* <DEDUP_REMOVED lines=20> */
[----:B------:R-:W-:Y:S01]  /*cfe0*/  F2FP.F16.F32.PACK_AB R110, RZ, R110 ;  /* 0x0000006eff6e723e */ /* 0x000fe200000000ff */
[----:B------:R0:W-:Y:S01]  /*cff0*/  @P3 STG.E.U16 desc[UR36][R6.64+0x52], R45 ;  /* 0x0000522d06003986 */ /* 0x0001e2000c101524 */
        /* <DEDUP_REMOVED lines=10> */
[----:B------:R-:W-:Y:S01]  /*d0a0*/  ISETP.GT.AND P6, PT, R222, 0xb8, P0 ;  /* 0x000000b8de00780c */ /* 0x000fe200007c4270 */
[----:B0-----:R-:W-:Y:S01]  /*d0b0*/  @P2 IMAD.MOV.U32 R6, RZ, RZ, R8 ;  /* 0x000000ffff062224 */ /* 0x001fe200078e0008 */
[----:B------:R-:W-:Y:S01]  /*d0c0*/  F2FP.F16.F32.PACK_AB R113, RZ, R113 ;  /* 0x00000071ff71723e */ /* 0x000fe200000000ff */
[----:B------:R-:W-:-:S02]  /*d0d0*/  @P2 IMAD.MOV.U32 R7, RZ, RZ, R9 ;  /* 0x000000ffff072224 */ /* 0x000fc400078e0009 */
[-C--:B------:R-:W-:Y:S01]  /*d0e0*/  FMUL R116, R116, R23.reuse ;  /* 0x0000001774747220 */ /* 0x080fe20000400000 */
[----:B------:R-:W-:Y:S01]  /*d0f0*/  F2FP.F16.F32.PACK_AB R114, RZ, R114 ;  /* 0x00000072ff72723e */ /* 0x000fe200000000ff */
[----:B------:R-:W-:Y:S01]  /*d100*/  FMUL R117, R117, R23 ;  /* 0x0000001775757220 */ /* 0x000fe20000400000 */
[----:B------:R-:W-:Y:S01]  /*d110*/  F2FP.F16.F32.PACK_AB R115, RZ, R115 ;  /* 0x00000073ff73723e */ /* 0x000fe200000000ff */
[----:B------:R0:W-:Y:S01]  /*d120*/  @P2 STG.E.U16 desc[UR36][R6.64+0x60], R48 ;  /* 0x0000603006002986 */ /* 0x0001e2000c101524 */
[----:B------:R-:W-:Y:S01]  /*d130*/  ISETP.GT.AND P2, PT, R222, 0x38, P1 ;  /* 0x00000038de00780c */ /* 0x000fe20000f44270 */
[-C--:B------:R-:W-:Y:S01]  /*d140*/  FMUL R118, R118, R23.reuse ;  /* 0x0000001776767220 */ /* 0x080fe20000400000 */
[----:B------:R-:W-:Y:S01]  /*d150*/  F2FP.F16.F32.PACK_AB R116, RZ, R116 ;  /* 0x00000074ff74723e */ /* 0x000fe200000000ff */
[----:B------:R-:W-:Y:S01]  /*d160*/  FMUL R119, R119, R23 ;  /* 0x0000001777777220 */ /* 0x000fe20000400000 */
[----:B------:R-:W-:Y:S02]  /*d170*/  F2FP.F16.F32.PACK_AB R117, RZ, R117 ;  /* 0x00000075ff75723e */ /* 0x000fe400000000ff */
[----:B------:R-:W-:-:S02]  /*d180*/  F2FP.F16.F32.PACK_AB R118, RZ, R118 ;  /* 0x00000076ff76723e */ /* 0x000fc400000000ff */
[----:B------:R-:W-:Y:S01]  /*d190*/  F2FP.F16.F32.PACK_AB R119, RZ, R119 ;  /* 0x00000077ff77723e */ /* 0x000fe200000000ff */
[----:B0-----:R-:W-:Y:S02]  /*d1a0*/  @P3 IMAD.MOV.U32 R6, RZ, RZ, R8 ;  /* 0x000000ffff063224 */ /* 0x001fe400078e0008 */
[----:B------:R-:W-:-:S05]  /*d1b0*/  @P3 IMAD.MOV.U32 R7, RZ, RZ, R9 ;  /* 0x000000ffff073224 */ /* 0x000fca00078e0009 */
[----:B------:R0:W-:Y:S01]  /*d1c0*/  @P3 STG.E.U16 desc[UR36][R6.64+0x62], R49 ;  /* 0x0000623106003986 */ /* 0x0001e2000c101524 */
[----:B------:R-:W-:-:S03]  /*d1d0*/  ISETP.GT.AND P3, PT, R222, 0x39, P1 ;  /* 0x00000039de00780c */ /* 0x000fc60000f64270 */
[----:B------:R-:W-:Y:S01]  /*d1e0*/  @P4 STG.E.U16 desc[UR36][R4.64+0x60], R50 ;  /* 0x0000603204004986 */ /* 0x000fe2000c101524 */
[----:B------:R-:W-:-:S03]  /*d1f0*/  ISETP.GT.AND P4, PT, R222, 0x38, P0 ;  /* 0x00000038de00780c */ /* 0x000fc60000784270 */
[----:B------:R-:W-:Y:S01]  /*d200*/  @P5 STG.E.U16 desc[UR36][R4.64+0x62], R51 ;  /* 0x0000623304005986 */ /* 0x000fe2000c101524 */
[----:B------:R-:W-:Y:S01]  /*d210*/  ISETP.GT.AND P5, PT, R222, 0x39, P0 ;  /* 0x00000039de00780c */ /* 0x000fe200007a4270 */
[----:B0-----:R-:W-:Y:S02]  /*d220*/  @P2 IMAD.MOV.U32 R6, RZ, RZ, R8 ;  /* 0x000000ffff062224 */ /* 0x001fe400078e0008 */
[----:B------:R-:W-:-:S05]  /*d230*/  @P2 IMAD.MOV.U32 R7, RZ, RZ, R9 ;  /* 0x000000ffff072224 */ /* 0x000fca00078e0009 */
[----:B------:R0:W-:Y:S01]  /*d240*/  @P2 STG.E.U16 desc[UR36][R6.64+0x70], R52 ;  /* 0x0000703406002986 */ /* 0x0001e2000c101524 */
[----:B------:R-:W-:Y:S01]  /*d250*/  ISETP.GT.AND P2, PT, R222, 0x40, P1 ;  /* 0x00000040de00780c */ /* 0x000fe20000f44270 */
        /* <DEDUP_REMOVED lines=68> */
[----:B0-----:R-:W-:Y:S01]  /*d6a0*/  @P2 IMAD.MOV.U32 R6, RZ, RZ, R8 ;  /* 0x000000ffff062224 */ /* 0x001fe200078e0008 */
[----:B------:R-:W-:-:S05]  /*d6b0*/  @P2 MOV R7, R9 ;  /* 0x0000000900072202 */ /* 0x000fca0000000f00 */
        /* <DEDUP_REMOVED lines=105> */
[C---:B------:R-:W-:Y:S02]  /*dd50*/  ISETP.GT.AND P2, PT, R222.reuse, 0xb1, P1 ;  /* 0x000000b1de00780c */ /* 0x040fe40000f44270 */
[----:B------:R-:W-:Y:S01]  /*dd60*/  ISETP.GT.AND P1, PT, R222, 0xb9, P1 ;  /* 0x000000b9de00780c */ /* 0x000fe20000f24270 */
[----:B0-----:R-:W-:Y:S02]  /*dd70*/  @P5 IMAD.MOV.U32 R6, RZ, RZ, R8 ;  /* 0x000000ffff065224 */ /* 0x001fe400078e0008 */
[----:B------:R-:W-:-:S05]  /*dd80*/  @P5 IMAD.MOV.U32 R7, RZ, RZ, R9 ;  /* 0x000000ffff075224 */ /* 0x000fca00078e0009 */
[----:B------:R0:W-:Y:S01]  /*dd90*/  @P5 STG.E.U16 desc[UR36][R6.64+0x160], R112 ;  /* 0x0001607006005986 */ /* 0x0001e2000c101524 */
[C---:B------:R-:W-:Y:S02]  /*dda0*/  ISETP.GT.AND P5, PT, R222.reuse, 0xb0, P0 ;  /* 0x000000b0de00780c */ /* 0x040fe400007a4270 */
[----:B------:R-:W-:Y:S01]  /*ddb0*/  ISETP.GT.AND P0, PT, R222, 0xb9, P0 ;  /* 0x000000b9de00780c */ /* 0x000fe20000704270 */
[----:B0-----:R-:W-:Y:S02]  /*ddc0*/  @P2 IMAD.MOV.U32 R6, RZ, RZ, R8 ;  /* 0x000000ffff062224 */ /* 0x001fe400078e0008 */
[----:B------:R-:W-:-:S05]  /*ddd0*/  @P2 IMAD.MOV.U32 R7, RZ, RZ, R9 ;  /* 0x000000ffff072224 */ /* 0x000fca00078e0009 */
[----:B------:R0:W-:Y:S04]  /*dde0*/  @P2 STG.E.U16 desc[UR36][R6.64+0x162], R113 ;  /* 0x0001627106002986 */ /* 0x0001e8000c101524 */
[----:B------:R-:W-:Y:S04]  /*ddf0*/  @P5 STG.E.U16 desc[UR36][R4.64+0x160], R114 ;  /* 0x0001607204005986 */ /* 0x000fe8000c101524 */
[----:B------:R-:W-:Y:S01]  /*de00*/  @P4 STG.E.U16 desc[UR36][R4.64+0x162], R115 ;  /* 0x0001627304004986 */ /* 0x000fe2000c101524 */
[----:B0-----:R-:W-:Y:S02]  /*de10*/  @P3 IMAD.MOV.U32 R6, RZ, RZ, R8 ;  /* 0x000000ffff063224 */ /* 0x001fe400078e0008 */
[----:B------:R-:W-:-:S05]  /*de20*/  @P3 IMAD.MOV.U32 R7, RZ, RZ, R9 ;  /* 0x000000ffff073224 */ /* 0x000fca00078e0009 */
[----:B------:R0:W-:Y:S04]  /*de30*/  @P3 STG.E.U16 desc[UR36][R6.64+0x170], R116 ;  /* 0x0001707406003986 */ /* 0x0001e8000c101524 */
[----:B------:R1:W-:Y:S04]  /*de40*/  @P1 STG.E.U16 desc[UR36][R8.64+0x172], R117 ;  /* 0x0001727508001986 */ /* 0x0003e8000c101524 */
[----:B------:R1:W-:Y:S01]  /*de50*/  @P6 STG.E.U16 desc[UR36][R4.64+0x170], R118 ;  /* 0x0001707604006986 */ /* 0x0003e2000c101524 */
[----:B0-----:R-:W-:Y:S02]  /*de60*/  @P0 IMAD.MOV.U32 R6, RZ, RZ, R4 ;  /* 0x000000ffff060224 */ /* 0x001fe400078e0004 */
[----:B------:R-:W-:-:S05]  /*de70*/  @P0 IMAD.MOV.U32 R7, RZ, RZ, R5 ;  /* 0x000000ffff070224 */ /* 0x000fca00078e0005 */
[----:B------:R1:W-:Y:S02]  /*de80*/  @P0 STG.E.U16 desc[UR36][R6.64+0x172], R119 ;  /* 0x0001727706000986 */ /* 0x0003e4000c101524 */
.L_x_415:
[----:B------:R-:W-:Y:S05]  /*de90*/  BSYNC B0 ;  /* 0x0000000000007941 */ /* 0x000fea0003800000 */
.L_x_33:
[----:B------:R-:W-:Y:S01]  /*dea0*/  ULDC UR4, c[0x0][0xc] ;  /* 0x0000030000047ab9 */ /* 0x000fe20000000800 */
[----:B------:R-:W-:Y:S01]  /*deb0*/  ULDC UR5, c[0x0][0x10] ;  /* 0x0000040000057ab9 */ /* 0x000fe20000000800 */
[----:B0-----:R-:W0:Y:S01]  /*dec0*/  LDC R3, c[0x0][0x14] ;  /* 0x00000500ff037b82 */ /* 0x001e220000000800 */
[----:B------:R-:W-:Y:S01]  /*ded0*/  UIMAD.WIDE.U32 UR4, UR4, UR5, URZ ;  /* 0x00000005040472a5 */ /* 0x000fe2000f8e003f */
[----:B------:R-:W-:Y:S01]  /*dee0*/  PRMT R0, RZ, 0x7610, R0 ;  /* 0x00007610ff007816 */ /* 0x000fe20000000000 */
[----:B------:R-:W-:Y:S01]  /*def0*/  UMOV UR42, 0xffffffff ;  /* 0xffffffff002a7882 */ /* 0x000fe20000000000 */
[----:B------:R-:W-:-:S03]  /*df00*/  UMOV UR43, 0xffffffff ;  /* 0xffffffff002b7882 */ /* 0x000fc60000000000 */
[----:B0-----:R-:W-:-:S04]  /*df10*/  IMAD.WIDE.U32 R16, R3, UR4, R16 ;  /* 0x0000000403107c25 */ /* 0x001fc8000f8e0010 */
[----:B------:R-:W-:Y:S01]  /*df20*/  IMAD R3, R3, UR5, RZ ;  /* 0x0000000503037c24 */ /* 0x000fe2000f8e02ff */
[----:B------:R-:W-:Y:S02]  /*df30*/  ULDC.64 UR4, c[0x0][0x650] ;  /* 0x0001940000047ab9 */ /* 0x000fe40000000a00 */
[----:B------:R-:W-:Y:S01]  /*df40*/  ISETP.GE.U32.AND P0, PT, R16, UR4, PT ;  /* 0x0000000410007c0c */ /* 0x000fe2000bf06070 */
[----:B------:R-:W-:-:S05]  /*df50*/  IMAD.IADD R17, R17, 0x1, R3 ;  /* 0x0000000111117824 */ /* 0x000fca00078e0203 */
[----:B------:R-:W-:-:S13]  /*df60*/  ISETP.GE.U32.AND.EX P0, PT, R17, UR5, PT, P0 ;  /* 0x0000000511007c0c */ /* 0x000fda000bf06100 */
[----:B------:R-:W-:Y:S05]  /*df70*/  @P0 BRA `(.L_x_416) ;  /* 0x0000000400880947 */ /* 0x000fea0003800000 */
[----:B------:R-:W0:Y:S01]  /*df80*/  S2UR UR6, SR_CTAID.X ;  /* 0x00000000000679c3 */ /* 0x000e220000002500 */
[----:B------:R-:W-:Y:S01]  /*df90*/  ULDC.64 UR12, c[0x0][0x628] ;  /* 0x00018a00000c7ab9 */ /* 0x000fe20000000a00 */
[----:B------:R-:W-:Y:S01]  /*dfa0*/  ULDC UR4, c[0x0][0x150] ;  /* 0x0000540000047ab9 */ /* 0x000fe20000000800 */
[----:B------:R-:W-:Y:S01]  /*dfb0*/  ISETP.NE.U32.AND P0, PT, RZ, UR12, PT ;  /* 0x0000000cff007c0c */ /* 0x000fe2000bf05070 */
[----:B------:R-:W-:Y:S01]  /*dfc0*/  ULDC UR15, c[0x0][0x630] ;  /* 0x00018c00000f7ab9 */ /* 0x000fe20000000800 */
[C---:B------:R-:W-:Y:S01]  /*dfd0*/  R2UR UR16, R16.reuse ;  /* 0x00000000101072ca */ /* 0x040fe200000e0000 */
[----:B------:R-:W-:Y:S01]  /*dfe0*/  ULDC UR19, c[0x0][0x154] ;  /* 0x0000550000137ab9 */ /* 0x000fe20000000800 */
[----:B------:R-:W-:Y:S01]  /*dff0*/  ISETP.NE.AND.EX P0, PT, RZ, UR13, PT, P0 ;  /* 0x0000000dff007c0c */ /* 0x000fe2000bf05300 */
[----:B------:R-:W1:Y:S01]  /*e000*/  S2UR UR18, SR_CTAID.Y ;  /* 0x00000000001279c3 */ /* 0x000e620000002600 */
[----:B------:R-:W-:Y:S02]  /*e010*/  R2UR UR17, R17 ;  /* 0x00000000111172ca */ /* 0x000fe400000e0000 */
[----:B------:R-:W-:-:S02]  /*e020*/  R2UR UR10, R16 ;  /* 0x00000000100a72ca */ /* 0x000fc400000e0000 */
[----:B------:R-:W-:Y:S02]  /*e030*/  R2UR UR11, R17 ;  /* 0x00000000110b72ca */ /* 0x000fe400000e0000 */
[----:B0-----:R-:W-:-:S05]  /*e040*/  I2FP.F32.U32 R0, UR6 ;  /* 0x0000000600007c45 */ /* 0x001fca0008201000 */
[----:B------:R-:W-:-:S04]  /*e050*/  FMUL R0, R0, UR4 ;  /* 0x0000000400007c20 */ /* 0x000fc80008400000 */
[----:B------:R0:W0:Y:S01]  /*e060*/  F2I.U32.TRUNC.NTZ R3, R0 ;  /* 0x0000000000037305 */ /* 0x000022000020f000 */
[----:B-1----:R-:W-:Y:S05]  /*e070*/  @!P0 BRA `(.L_x_417) ;  /* 0x0000000000308947 */ /* 0x002fea0003800000 */
        /* <DEDUP_REMOVED lines=12> */
.L_x_417:
[----:B------:R-:W-:Y:S01]  /*e140*/  USHF.R.U64 UR43, UR10, UR15, UR11 ;  /* 0x0000000f0a2b7299 */ /* 0x000fe2000800120b */
[----:B0-----:R-:W-:Y:S01]  /*e150*/  I2FP.F32.U32 R0, UR18 ;  /* 0x0000001200007c45 */ /* 0x001fe20008201000 */
[----:B------:R-:W-:Y:S02]  /*e160*/  USHF.R.U32.HI UR4, URZ, UR15, UR11 ;  /* 0x0000000f3f047299 */ /* 0x000fe4000801160b */
[----:B------:R-:W-:Y:S02]  /*e170*/  UIADD3 UR10, UP0, URZ, -UR43, URZ ;  /* 0x8000002b3f0a7290 */ /* 0x000fe4000ff1e03f */
[----:B------:R-:W-:Y:S01]  /*e180*/  FMUL R0, R0, UR19 ;  /* 0x0000001300007c20 */ /* 0x000fe20008400000 */
[----:B------:R-:W-:Y:S01]  /*e190*/  ULDC.64 UR12, c[0x0][0x620] ;  /* 0x00018800000c7ab9 */ /* 0x000fe20000000a00 */
[----:B------:R-:W-:Y:S01]  /*e1a0*/  UIADD3.X UR4, URZ, ~UR4, URZ, UP0, !UPT ;  /* 0x800000043f047290 */ /* 0x000fe200087fe43f */
[----:B------:R-:W-:Y:S01]  /*e1b0*/  UMOV UR8, UR16 ;  /* 0x0000001000087c82 */ /* 0x000fe20008000000 */
[----:B------:R-:W-:-:S02]  /*e1c0*/  UMOV UR9, UR17 ;  /* 0x0000001100097c82 */ /* 0x000fc40008000000 */
[----:B------:R-:W-:Y:S01]  /*e1d0*/  UIMAD UR4, UR4, UR12, URZ ;  /* 0x0000000c040472a4 */ /* 0x000fe2000f8e023f */
[----:B------:R-:W0:Y:S01]  /*e1e0*/  F2I.U32.TRUNC.NTZ R0, R0 ;  /* 0x0000000000007305 */ /* 0x000e22000020f000 */
[----:B------:R-:W-:Y:S01]  /*e1f0*/  UIMAD.WIDE.U32 UR8, UR10, UR12, UR8 ;  /* 0x0000000c0a0872a5 */ /* 0x000fe2000f8e0008 */
[----:B------:R-:W-:Y:S01]  /*e200*/  R2UR UR12, R3 ;  /* 0x00000000030c72ca */ /* 0x000fe200000e0000 */
[----:B------:R-:W-:Y:S01]  /*e210*/  UIMAD UR10, UR10, UR13, UR4 ;  /* 0x0000000d0a0a72a4 */ /* 0x000fe2000f8e0204 */
[----:B------:R-:W-:Y:S01]  /*e220*/  ULDC UR11, c[0x0][0x618] ;  /* 0x00018600000b7ab9 */ /* 0x000fe20000000800 */
[----:B------:R-:W-:Y:S02]  /*e230*/  ULDC UR21, c[0x0][0x658] ;  /* 0x0001960000157ab9 */ /* 0x000fe40000000800 */
[----:B------:R-:W-:Y:S01]  /*e240*/  UIADD3 UR9, UR9, UR10, URZ ;  /* 0x0000000a09097290 */ /* 0x000fe2000fffe03f */
[----:B------:R-:W-:Y:S01]  /*e250*/  UMOV UR15, 0xffffffff ;  /* 0xffffffff000f7882 */ /* 0x000fe20000000000 */
[----:B------:R-:W-:Y:S01]  /*e260*/  ULDC.64 UR4, c[0x0][0x640] ;  /* 0x0001900000047ab9 */ /* 0x000fe20000000a00 */
[----:B------:R-:W-:Y:S01]  /*e270*/  USHF.L.U32 UR15, UR15, UR21, URZ ;  /* 0x000000150f0f7299 */ /* 0x000fe2000800063f */
[----:B------:R-:W-:Y:S01]  /*e280*/  ISETP.NE.U32.AND P0, PT, RZ, UR4, PT ;  /* 0x00000004ff007c0c */ /* 0x000fe2000bf05070 */
[----:B------:R-:W-:-:S02]  /*e290*/  USHF.R.U64 UR16, UR8, UR11, UR9 ;  /* 0x0000000b08107299 */ /* 0x000fc40008001209 */
[----:B------:R-:W-:Y:S01]  /*e2a0*/  USHF.R.U32.HI UR8, URZ, UR11, UR9 ;  /* 0x0000000b3f087299 */ /* 0x000fe20008011609 */
[----:B0-----:R-:W-:Y:S01]  /*e2b0*/  R2UR UR14, R0 ;  /* 0x00000000000e72ca */ /* 0x001fe200000e0000 */
[----:B------:R-:W-:Y:S01]  /*e2c0*/  ULDC UR17, c[0x0][0x608] ;  /* 0x0001820000117ab9 */ /* 0x000fe20000000800 */
[----:B------:R-:W-:Y:S01]  /*e2d0*/  ULOP3.LUT UR41, URZ, UR15, URZ, 0x33, !UPT ;  /* 0x0000000f3f297292 */ /* 0x000fe2000f8e333f */
[----:B------:R-:W-:Y:S01]  /*e2e0*/  ISETP.NE.AND.EX P0, PT, RZ, UR5, PT, P0 ;  /* 0x00000005ff007c0c */ /* 0x000fe2000bf05300 */
[----:B------:R-:W-:Y:S02]  /*e2f0*/  USHF.R.U64 UR15, UR16, UR17, UR8 ;  /* 0x00000011100f7299 */ /* 0x000fe40008001208 */
[----:B------:R-:W-:Y:S02]  /*e300*/  USHF.R.U32.HI UR8, URZ, UR17, UR8 ;  /* 0x000000113f087299 */ /* 0x000fe40008011608 */
[----:B------:R-:W-:Y:S02]  /*e310*/  UIADD3 UR12, -UR12, URZ, URZ ;  /* 0x0000003f0c0c7290 */ /* 0x000fe4000fffe13f */
[----:B------:R-:W-:Y:S01]  /*e320*/  USHF.R.U64 UR17, UR15, UR21, UR8 ;  /* 0x000000150f117299 */ /* 0x000fe20008001208 */
[----:B------:R-:W-:Y:S01]  /*e330*/  UMOV UR19, 0x1 ;  /* 0x0000000100137882 */ /* 0x000fe20000000000 */
[----:B------:R-:W-:Y:S01]  /*e340*/  ULDC UR13, c[0x0][0x144] ;  /* 0x00005100000d7ab9 */ /* 0x000fe20000000800 */
[----:B------:R-:W-:Y:S01]  /*e350*/  ULDC UR7, c[0x0][0x600] ;  /* 0x0001800000077ab9 */ /* 0x000fe20000000800 */
[----:B------:R-:W-:-:S02]  /*e360*/  USHF.L.U32 UR24, UR19, UR21, URZ ;  /* 0x0000001513187299 */ /* 0x000fc4000800063f */
[----:B------:R-:W-:Y:S02]  /*e370*/  USHF.R.U32.HI UR8, URZ, UR21, UR8 ;  /* 0x000000153f087299 */ /* 0x000fe40008011608 */
[----:B------:R-:W-:Y:S02]  /*e380*/  UIMAD UR21, UR13, UR12, UR6 ;  /* 0x0000000c0d1572a4 */ /* 0x000fe4000f8e0206 */
[----:B------:R-:W-:Y:S02]  /*e390*/  UIADD3 UR20, UR7, -0x1, URZ ;  /* 0xffffffff07147890 */ /* 0x000fe4000fffe03f */
[----:B------:R-:W-:Y:S01]  /*e3a0*/  UIADD3 UR19, -UR14, URZ, URZ ;  /* 0x0000003f0e137290 */ /* 0x000fe2000fffe13f */
[----:B------:R-:W-:Y:S01]  /*e3b0*/  ULDC UR25, c[0x0][0x148] ;  /* 0x0000520000197ab9 */ /* 0x000fe20000000800 */
[----:B------:R-:W-:Y:S01]  /*e3c0*/  ULDC UR22, c[0x0][0x648] ;  /* 0x0001920000167ab9 */ /* 0x000fe20000000800 */
[----:B------:R-:W-:Y:S01]  /*e3d0*/  ULDC UR23, c[0x0][0x638] ;  /* 0x00018e0000177ab9 */ /* 0x000fe20000000800 */
        /* <DEDUP_REMOVED lines=14> */
.L_x_418:
[----:B------:R-:W-:Y:S01]  /*e4c0*/  UISETP.NE.AND UP0, UPT, UR46, URZ, UPT ;  /* 0x0000003f2e00728c */ /* 0x000fe2000bf05270 */
[----:B------:R-:W-:Y:S01]  /*e4d0*/  IMAD.MOV.U32 R0, RZ, RZ, 0x1 ;  /* 0x00000001ff007424 */ /* 0x000fe200078e00ff */
[----:B------:R-:W-:Y:S02]  /*e4e0*/  USHF.R.U64 UR4, UR6, UR22, UR8 ;  /* 0x0000001606047299 */ /* 0x000fe40008001208 */
[----:B------:R-:W-:Y:S02]  /*e4f0*/  ULOP3.LUT UR41, UR15, UR41, URZ, 0xc0, !UPT ;  /* 0x000000290f297292 */ /* 0x000fe4000f8ec03f */
[----:B------:R-:W-:Y:S02]  /*e500*/  UIADD3 UR5, -UR4, URZ, URZ ;  /* 0x0000003f04057290 */ /* 0x000fe4000fffe13f */
[----:B------:R-:W-:Y:S02]  /*e510*/  UIMAD UR41, UR24, UR4, UR41 ;  /* 0x00000004182972a4 */ /* 0x000fe4000f8e0229 */
[----:B------:R-:W-:-:S02]  /*e520*/  ULOP3.LUT UR16, UR16, UR20, URZ, 0xc0, !UPT ;  /* 0x0000001410107292 */ /* 0x000fc4000f8ec03f */
[----:B------:R-:W-:Y:S02]  /*e530*/  @UP0 UIMAD UR21, UR25, UR19, UR18 ;  /* 0x00000013191502a4 */ /* 0x000fe4000f8e0212 */
[----:B------:R-:W-:-:S03]  /*e540*/  UIMAD UR4, UR5, UR23, UR17 ;  /* 0x00000017050472a4 */ /* 0x000fc6000f8e0211 */
[----:B------:R-:W-:Y:S01]  /*e550*/  ULDC UR5, c[0x0][0x610] ;  /* 0x0001840000057ab9 */ /* 0x000fe20000000800 */
[----:B------:R-:W-:Y:S02]  /*e560*/  UIMAD UR4, UR4, UR7, UR16 ;  /* 0x00000007040472a4 */ /* 0x000fe4000f8e0210 */
[----:B------:R-:W-:-:S04]  /*e570*/  UIMAD UR41, UR41, UR5, UR21 ;  /* 0x00000005292972a4 */ /* 0x000fc8000f8e0215 */
[----:B------:R-:W-:Y:S02]  /*e580*/  USEL UR42, UR4, UR41, !UP0 ;  /* 0x00000029042a7287 */ /* 0x000fe4000c000000 */
[----:B------:R-:W-:-:S12]  /*e590*/  USEL UR41, UR41, UR4, !UP0 ;  /* 0x0000000429297287 */ /* 0x000fd8000c000000 */
.L_x_416:
[----:B------:R-:W-:-:S13]  /*e5a0*/  LOP3.LUT P0, RZ, R0, 0xff, RZ, 0xc0, !PT ;  /* 0x000000ff00ff7812 */ /* 0x000fda000780c0ff */
[----:B------:R-:W-:Y:S05]  /*e5b0*/  @P0 BRA `(.L_x_419) ;  /* 0xffffff2c00d80947 */ /* 0x000fea000383ffff */
[----:B------:R-:W-:Y:S05]  /*e5c0*/  EXIT ;  /* 0x000000000000794d */ /* 0x000fea0003800000 */
.L_x_8:
[----:B------:R-:W-:Y:S01]  /*e5d0*/  ULDC.64 UR4, c[0x0][0x650] ;  /* 0x0001940000047ab9 */ /* 0x000fe20000000a00 */
[----:B------:R-:W-:Y:S01]  /*e5e0*/  PRMT R0, RZ, 0x7610, R0 ;  /* 0x00007610ff007816 */ /* 0x000fe20000000000 */
[----:B------:R-:W-:Y:S01]  /*e5f0*/  IMAD.MOV.U32 R4, RZ, RZ, -0x1 ;  /* 0xffffffffff047424 */ /* 0x000fe200078e00ff */
[----:B------:R-:W-:Y:S01]  /*e600*/  ISETP.GE.U32.AND P0, PT, R16, UR4, PT ;  /* 0x0000000410007c0c */ /* 0x000fe2000bf06070 */
[----:B------:R-:W-:Y:S02]  /*e610*/  IMAD.MOV.U32 R6, RZ, RZ, -0x1 ;  /* 0xffffffffff067424 */ /* 0x000fe400078e00ff */
[----:B------:R-:W-:Y:S01]  /*e620*/  IMAD.MOV.U32 R8, RZ, RZ, -0x1 ;  /* 0xffffffffff087424 */ /* 0x000fe200078e00ff */
        /* <DEDUP_REMOVED lines=22> */
.L_x_421:
[----:B------:R-:W-:Y:S01]  /*e790*/  USHF.R.U64 UR4, UR14, UR19, UR15 ;  /* 0x000000130e047299 */ /* 0x000fe2000800120f */
[----:B------:R-:W-:Y:S01]  /*e7a0*/  R2UR UR7, R17 ;  /* 0x00000000110772ca */ /* 0x000fe200000e0000 */
[----:B------:R-:W-:Y:S02]  /*e7b0*/  USHF.R.U32.HI UR5, URZ, UR19, UR15 ;  /* 0x000000133f057299 */ /* 0x000fe4000801160f */
[----:B------:R-:W-:Y:S01]  /*e7c0*/  UIADD3 UR13, UP0, URZ, -UR4, URZ ;  /* 0x800000043f0d7290 */ /* 0x000fe2000ff1e03f */
[----:B------:R-:W-:Y:S01]  /*e7d0*/  ULDC.64 UR14, c[0x0][0x620] ;  /* 0x00018800000e7ab9 */ /* 0x000fe20000000a00 */
[----:B------:R-:W-:Y:S02]  /*e7e0*/  UMOV UR6, UR20 ;  /* 0x0000001400067c82 */ /* 0x000fe40008000000 */
[----:B------:R-:W-:Y:S02]  /*e7f0*/  UIADD3.X UR5, URZ, ~UR5, URZ, UP0, !UPT ;  /* 0x800000053f057290 */ /* 0x000fe400087fe43f */
[----:B------:R-:W-:-:S02]  /*e800*/  UISETP.NE.AND UP1, UPT, UR46, URZ, UPT ;  /* 0x0000003f2e00728c */ /* 0x000fc4000bf25270 */
[----:B------:R-:W-:Y:S02]  /*e810*/  UIMAD UR5, UR5, UR14, URZ ;  /* 0x0000000e050572a4 */ /* 0x000fe4000f8e023f */
[----:B------:R-:W-:Y:S02]  /*e820*/  UIMAD.WIDE.U32 UR6, UR13, UR14, UR6 ;  /* 0x0000000e0d0672a5 */ /* 0x000fe4000f8e0006 */
[----:B------:R-:W-:Y:S01]  /*e830*/  UIMAD UR5, UR13, UR15, UR5 ;  /* 0x0000000f0d0572a4 */ /* 0x000fe2000f8e0205 */
[----:B------:R-:W-:Y:S02]  /*e840*/  ULDC UR14, c[0x0][0x608] ;  /* 0x00018200000e7ab9 */ /* 0x000fe40000000800 */
[----:B------:R-:W-:Y:S01]  /*e850*/  ULDC UR13, c[0x0][0x618] ;  /* 0x00018600000d7ab9 */ /* 0x000fe20000000800 */
[----:B------:R-:W-:Y:S01]  /*e860*/  UIADD3 UR5, UR7, UR5, URZ ;  /* 0x0000000507057290 */ /* 0x000fe2000fffe03f */
[----:B------:R-:W-:Y:S01]  /*e870*/  ULDC UR22, c[0x0][0x658] ;  /* 0x0001960000167ab9 */ /* 0x000fe20000000800 */
[----:B------:R-:W-:-:S02]  /*e880*/  @UP1 UIMAD UR8, UR11, UR12, UR10 ;  /* 0x0000000c0b0812a4 */ /* 0x000fc4000f8e020a */
[----:B------:R-:W-:Y:S02]  /*e890*/  USHF.R.U64 UR17, UR6, UR13, UR5 ;  /* 0x0000000d06117299 */ /* 0x000fe40008001205 */
[----:B------:R-:W-:Y:S01]  /*e8a0*/  USHF.R.U32.HI UR5, URZ, UR13, UR5 ;  /* 0x0000000d3f057299 */ /* 0x000fe20008011605 */
[----:B------:R-:W-:Y:S01]  /*e8b0*/  ULDC.64 UR6, c[0x0][0x640] ;  /* 0x0001900000067ab9 */ /* 0x000fe20000000a00 */
[----:B------:R-:W-:Y:S01]  /*e8c0*/  UMOV UR10, 0xffffffff ;  /* 0xffffffff000a7882 */ /* 0x000fe20000000000 */
[----:B------:R-:W-:Y:S01]  /*e8d0*/  ISETP.NE.U32.AND P0, PT, RZ, UR6, PT ;  /* 0x00000006ff007c0c */ /* 0x000fe2000bf05070 */
[----:B------:R-:W-:Y:S02]  /*e8e0*/  USHF.R.U64 UR18, UR17, UR14, UR5 ;  /* 0x0000000e11127299 */ /* 0x000fe40008001205 */
[----:B------:R-:W-:Y:S01]  /*e8f0*/  USHF.R.U32.HI UR5, URZ, UR14, UR5 ;  /* 0x0000000e3f057299 */ /* 0x000fe20008011605 */
[----:B------:R-:W-:Y:S01]  /*e900*/  ISETP.NE.AND.EX P0, PT, RZ, UR7, PT, P0 ;  /* 0x00000007ff007c0c */ /* 0x000fe2000bf05300 */
[----:B------:R-:W-:-:S02]  /*e910*/  USHF.L.U32 UR11, UR10, UR22, URZ ;  /* 0x000000160a0b7299 */ /* 0x000fc4000800063f */
[----:B------:R-:W-:Y:S01]  /*e920*/  USHF.R.U64 UR19, UR18, UR22, UR5 ;  /* 0x0000001612137299 */ /* 0x000fe20008001205 */
[----:B------:R-:W-:Y:S01]  /*e930*/  ULDC UR20, c[0x0][0x600] ;  /* 0x0001800000147ab9 */ /* 0x000fe20000000800 */
[----:B------:R-:W-:Y:S02]  /*e940*/  USHF.R.U32.HI UR10, URZ, UR22, UR5 ;  /* 0x000000163f0a7299 */ /* 0x000fe40008011605 */
[----:B------:R-:W-:Y:S02]  /*e950*/  UIADD3 UR21, UR20, -0x1, URZ ;  /* 0xffffffff14157890 */ /* 0x000fe4000fffe03f */
[----:B------:R-:W-:Y:S01]  /*e960*/  ULOP3.LUT UR26, URZ, UR11, URZ, 0x33, !UPT ;  /* 0x0000000b3f1a7292 */ /* 0x000fe2000f8e333f */
        /* <DEDUP_REMOVED lines=17> */
.L_x_422:
[----:B------:R-:W-:Y:S01]  /*ea80*/  USHF.R.U64 UR6, UR5, UR23, UR10 ;  /* 0x0000001705067299 */ /* 0x000fe2000800120a */
[----:B------:R-:W-:Y:S01]  /*ea90*/  IMAD.MOV.U32 R0, RZ, RZ, 0x1 ;  /* 0x00000001ff007424 */ /* 0x000fe200078e00ff */
[----:B------:R-:W-:Y:S01]  /*eaa0*/  USHF.L.U32 UR25, UR25, UR22, URZ ;  /* 0x0000001619197299 */ /* 0x000fe2000800063f */
[----:B------:R-:W-:Y:S01]  /*eab0*/  IMAD.U32 R8, RZ, RZ, UR4 ;  /* 0x00000004ff087e24 */ /* 0x000fe2000f8e00ff */
[----:B------:R-:W-:Y:S02]  /*eac0*/  ULOP3.LUT UR5, UR18, UR26, URZ, 0xc0, !UPT ;  /* 0x0000001a12057292 */ /* 0x000fe4000f8ec03f */
[----:B------:R-:W-:Y:S02]  /*ead0*/  UIADD3 UR7, -UR6, URZ, URZ ;  /* 0x0000003f06077290 */ /* 0x000fe4000fffe13f */
[----:B------:R-:W-:Y:S02]  /*eae0*/  UIMAD UR6, UR25, UR6, UR5 ;  /* 0x00000006190672a4 */ /* 0x000fe4000f8e0205 */
[----:B------:R-:W-:-:S02]  /*eaf0*/  ULOP3.LUT UR17, UR17, UR21, URZ, 0xc0, !UPT ;  /* 0x0000001511117292 */ /* 0x000fc4000f8ec03f */
[----:B------:R-:W-:Y:S02]  /*eb00*/  UIMAD UR5, UR7, UR24, UR19 ;  /* 0x00000018070572a4 */ /* 0x000fe4000f8e0213 */
[----:B------:R-:W-:Y:S01]  /*eb10*/  UISETP.NE.AND UP0, UPT, UR46, URZ, UPT ;  /* 0x0000003f2e00728c */ /* 0x000fe2000bf05270 */
[----:B------:R-:W-:Y:S01]  /*eb20*/  ULDC UR7, c[0x0][0x610] ;  /* 0x0001840000077ab9 */ /* 0x000fe20000000800 */
[----:B------:R-:W-:Y:S02]  /*eb30*/  UIMAD UR5, UR5, UR20, UR17 ;  /* 0x00000014050572a4 */ /* 0x000fe4000f8e0211 */
[----:B------:R-:W-:-:S04]  /*eb40*/  UIMAD UR8, UR6, UR7, UR8 ;  /* 0x00000007060872a4 */ /* 0x000fc8000f8e0208 */
[----:B------:R-:W-:Y:S02]  /*eb50*/  USEL UR6, UR5, UR8, !UP0 ;  /* 0x0000000805067287 */ /* 0x000fe4000c000000 */
[----:B------:R-:W-:-:S04]  /*eb60*/  USEL UR8, UR8, UR5, !UP0 ;  /* 0x0000000508087287 */ /* 0x000fc8000c000000 */
[----:B------:R-:W-:Y:S02]  /*eb70*/  IMAD.U32 R6, RZ, RZ, UR6 ;  /* 0x00000006ff067e24 */ /* 0x000fe4000f8e00ff */
[----:B------:R-:W-:-:S07]  /*eb80*/  IMAD.U32 R4, RZ, RZ, UR8 ;  /* 0x00000008ff047e24 */ /* 0x000fce000f8e00ff */
.L_x_420:
[----:B------:R-:W-:-:S08]  /*eb90*/  NOP ;  /* 0x0000000000007918 */ /* 0x000fd00000000000 */
[----:B------:R-:W0:-:S00]  /*eba0*/  USETMAXREG.DEALLOC.CTAPOOL 0x28 ;  /* 0x00000028000079c8 */ /* 0x000e0000080e0500 */
[----:B------:R-:W-:-:S13]  /*ebb0*/  ISETP.NE.AND P0, PT, RZ, UR9, PT ;  /* 0x00000009ff007c0c */ /* 0x000fda000bf05270 */
[----:B------:R-:W-:Y:S05]  /*ebc0*/  @P0 EXIT ;  /* 0x000000000000094d */ /* 0x000fea0003800000 */
[----:B0-----:R-:W-:Y:S01]  /*ebd0*/  LOP3.LUT P0, RZ, R0, 0xff, RZ, 0xc0, !PT ;  /* 0x000000ff00ff7812 */ /* 0x001fe2000780c0ff */
[----:B------:R-:W-:Y:S02]  /*ebe0*/  IMAD.MOV.U32 R3, RZ, RZ, 0x1 ;  /* 0x00000001ff037424 */ /* 0x000fe400078e00ff */
[----:B------:R-:W-:-:S10]  /*ebf0*/  IMAD.MOV.U32 R0, RZ, RZ, RZ ;  /* 0x000000ffff007224 */ /* 0x000fd400078e00ff */
[----:B------:R-:W-:Y:S05]  /*ec00*/  @!P0 BRA `(.L_x_423) ;  /* 0x0000000c00588947 */ /* 0x000fea0003800000 */
[----:B------:R-:W0:Y:S01]  /*ec10*/  S2R R11, SR_CgaCtaId ;  /* 0x00000000000b7919 */ /* 0x000e220000008800 */
[----:B------:R-:W-:Y:S01]  /*ec20*/  ULDC UR4, c[0x0][0x28c] ;  /* 0x0000a30000047ab9 */ /* 0x000fe20000000800 */
[----:B------:R-:W-:Y:S01]  /*ec30*/  ULDC UR5, c[0x0][0x600] ;  /* 0x0001800000057ab9 */ /* 0x000fe20000000800 */
[----:B------:R-:W-:Y:S01]  /*ec40*/  UIADD3 UR9, UR4, 0xf, URZ ;  /* 0x0000000f04097890 */ /* 0x000fe2000fffe03f */
[----:B------:R-:W-:Y:S01]  /*ec50*/  BSSY B0, `(.L_x_423) ;  /* 0x00000d1000007945 */ /* 0x000fe20003800000 */
[----:B------:R-:W-:Y:S01]  /*ec60*/  ULDC UR7, c[0x0][0x658] ;  /* 0x0001960000077ab9 */ /* 0x000fe20000000800 */
[----:B------:R-:W-:Y:S01]  /*ec70*/  UMOV UR10, 0x1 ;  /* 0x00000001000a7882 */ /* 0x000fe20000000000 */
[----:B------:R-:W-:Y:S01]  /*ec80*/  UIADD3 UR4, UR5, -0x1, URZ ;  /* 0xffffffff05047890 */ /* 0x000fe2000fffe03f */
[----:B------:R-:W-:Y:S01]  /*ec90*/  IMAD.MOV.U32 R10, RZ, RZ, 0x1 ;  /* 0x00000001ff0a7424 */ /* 0x000fe200078e00ff */
[----:B------:R-:W-:Y:S01]  /*eca0*/  UMOV UR8, 0xffffffff ;  /* 0xffffffff00087882 */ /* 0x000fe20000000000 */
[----:B------:R-:W-:Y:S01]  /*ecb0*/  USHF.L.U32 UR5, UR10, UR7, URZ ;  /* 0x000000070a057299 */ /* 0x000fe2000800063f */
[----:B------:R-:W-:Y:S01]  /*ecc0*/  IMAD.MOV.U32 R3, RZ, RZ, 0x1 ;  /* 0x00000001ff037424 */ /* 0x000fe200078e00ff */
[----:B------:R-:W-:Y:S01]  /*ecd0*/  USHF.R.S32.HI UR10, URZ, 0x1f, UR9 ;  /* 0x0000001f3f0a7899 */ /* 0x000fe20008011409 */
[----:B------:R-:W-:Y:S01]  /*ece0*/  IMAD.MOV.U32 R0, RZ, RZ, RZ ;  /* 0x000000ffff007224 */ /* 0x000fe200078e00ff */
[----:B------:R-:W-:Y:S01]  /*ecf0*/  ULDC UR6, c[0x0][0xc] ;  /* 0x0000030000067ab9 */ /* 0x000fe20000000800 */
[----:B------:R-:W-:-:S02]  /*ed00*/  USHF.L.U32 UR11, UR8, UR7, URZ ;  /* 0x00000007080b7299 */ /* 0x000fc4000800063f */
[----:B------:R-:W-:Y:S01]  /*ed10*/  ULEA.HI UR10, UR10, UR9, URZ, 0x4 ;  /* 0x000000090a0a7291 */ /* 0x000fe2000f8f203f */
[----:B------:R-:W-:Y:S01]  /*ed20*/  ULDC UR7, c[0x0][0x10] ;  /* 0x0000040000077ab9 */ /* 0x000fe20000000800 */
[----:B------:R-:W-:Y:S01]  /*ed30*/  ULDC UR8, c[0x0][0x14] ;  /* 0x0000050000087ab9 */ /* 0x000fe20000000800 */
[----:B------:R-:W-:Y:S02]  /*ed40*/  UIMAD.WIDE.U32 UR6, UR6, UR7, URZ ;  /* 0x00000007060672a5 */ /* 0x000fe4000f8e003f */
[----:B------:R-:W-:Y:S02]  /*ed50*/  USHF.R.S32.HI UR18, URZ, 0x4, UR10 ;  /* 0x000000043f127899 */ /* 0x000fe4000801140a */
[----:B------:R-:W-:Y:S02]  /*ed60*/  UIMAD.WIDE.U32 UR22, UR6, UR8, URZ ;  /* 0x00000008061672a5 */ /* 0x000fe4000f8e003f */
[----:B------:R-:W-:Y:S02]  /*ed70*/  UIMAD UR13, UR7, UR8, URZ ;  /* 0x00000008070d72a4 */ /* 0x000fe4000f8e023f */
[----:B------:R-:W-:-:S02]  /*ed80*/  ULOP3.LUT UR21, UR40, 0x2, URZ, 0xfc, !UPT ;  /* 0x0000000228157892 */ /* 0x000fc4000f8efc3f */
[----:B------:R-:W-:Y:S01]  /*ed90*/  ULOP3.LUT UR19, URZ, UR11, URZ, 0x33, !UPT ;  /* 0x0000000b3f137292 */ /* 0x000fe2000f8e333f */
[----:B0-----:R-:W-:Y:S01]  /*eda0*/  LOP3.LUT R11, R11, 0x1, RZ, 0xc0, !PT ;  /* 0x000000010b0b7812 */ /* 0x001fe200078ec0ff */
[----:B------:R-:W-:Y:S02]  /*edb0*/  UIADD3 UR13, UR23, UR13, URZ ;  /* 0x0000000d170d7290 */ /* 0x000fe4000fffe03f */
[----:B------:R-:W-:Y:S01]  /*edc0*/  UIADD3 UR26, UR18, 0x1, URZ ;  /* 0x00000001121a7890 */ /* 0x000fe2000fffe03f */
[----:B------:R-:W-:-:S11]  /*edd0*/  ULDC.64 UR24, c[0x0][0x198] ;  /* 0x0000660000187ab9 */ /* 0x000fd60000000a00 */
.L_x_434:
[----:B------:R-:W-:-:S03]  /*ede0*/  UMOV UR6, 0xffffffff ;  /* 0xffffffff00067882 */ /* 0x000fc60000000000 */
[----:B------:R-:W-:Y:S05]  /*edf0*/  BRA.DIV UR6, `(.L_x_424) ;  /* 0x00000016067c7947 */ /* 0x000fea000b800000 */
[----:B------:R-:W-:-:S13]  /*ee00*/  ELECT P6, URZ, PT ;  /* 0x00000000003f782f */ /* 0x000fda00038c0000 */
.L_x_457:
[----:B------:R-:W0:Y:S01]  /*ee10*/  LDC R5, c[0x0][0x28c] ;  /* 0x0000a300ff057b82 */ /* 0x000e220000000800 */
[----:B------:R-:W-:Y:S01]  /*ee20*/  BSSY B1, `(.L_x_425) ;  /* 0x000003b000017945 */ /* 0x000fe20003800000 */
[----:B0-----:R-:W-:-:S13]  /*ee30*/  ISETP.LT.OR P6, PT, R5, 0x1, !P6 ;  /* 0x000000010500780c */ /* 0x001fda00077c1670 */
[----:B------:R-:W-:Y:S05]  /*ee40*/  @P6 BRA `(.L_x_426) ;  /* 0x0000000000e06947 */ /* 0x000fea0003800000 */
[----:B------:R-:W-:Y:S02]  /*ee50*/  IMAD R5, R6, 0x2, R11 ;  /* 0x0000000206057824 */ /* 0x000fe400078e020b */
[----:B------:R-:W-:Y:S02]  /*ee60*/  IMAD.SHL.U32 R12, R4, 0x100, RZ ;  /* 0x00000100040c7824 */ /* 0x000fe400078e00ff */
[----:B------:R-:W-:Y:S02]  /*ee70*/  IMAD.MOV.U32 R15, RZ, RZ, RZ ;  /* 0x000000ffff0f7224 */ /* 0x000fe400078e00ff */
[----:B------:R-:W-:Y:S02]  /*ee80*/  IMAD.U32 R18, RZ, RZ, UR26 ;  /* 0x0000001aff127e24 */ /* 0x000fe4000f8e00ff */
[----:B------:R-:W-:Y:S02]  /*ee90*/  IMAD.MOV.U32 R4, RZ, RZ, R3 ;  /* 0x000000ffff047224 */ /* 0x000fe400078e0003 */
[----:B------:R-:W-:-:S02]  /*eea0*/  IMAD.MOV.U32 R6, RZ, RZ, R0 ;  /* 0x000000ffff067224 */ /* 0x000fc400078e0000 */
[----:B------:R-:W-:-:S07]  /*eeb0*/  IMAD R9, R5, 0x60, RZ ;  /* 0x0000006005097824 */ /* 0x000fce00078e02ff */
.L_x_429:
[----:B------:R-:W0:Y:S01]  /*eec0*/  S2R R14, SR_CgaCtaId ;  /* 0x00000000000e7919 */ /* 0x000e220000008800 */
[----:B------:R-:W-:Y:S02]  /*eed0*/  MOV R5, 0x400 ;  /* 0x0000040000057802 */ /* 0x000fe40000000f00 */
[----:B------:R-:W-:-:S13]  /*eee0*/  LOP3.LUT P1, RZ, R2, 0x7f, RZ, 0xc0, !PT ;  /* 0x0000007f02ff7812 */ /* 0x000fda000782c0ff */
[----:B------:R-:W1:Y:S01]  /*eef0*/  @!P1 LDC R7, c[0x0][0x500] ;  /* 0x00014000ff079b82 */ /* 0x000e620000000800 */
[----:B0-----:R-:W-:Y:S02]  /*ef00*/  LEA R13, R14, R5, 0x18 ;  /* 0x000000050e0d7211 */ /* 0x001fe400078ec0ff */
[----:B------:R-:W-:-:S03]  /*ef10*/  SHF.L.U32 R5, R4, 0x1f, RZ ;  /* 0x0000001f04057819 */ /* 0x000fc600000006ff */
[----:B------:R-:W-:-:S04]  /*ef20*/  IMAD R14, R6, 0x8, R13 ;  /* 0x00000008060e7824 */ /* 0x000fc800078e020d */
[----:B------:R-:W0:Y:S02]  /*ef30*/  SYNCS.PHASECHK.TRANS64.TRYWAIT P0, [R14+URZ+0x80], R5 ;  /* 0x000080050e0075a7 */ /* 0x000e24000800017f */
[----:B01----:R-:W-:Y:S05]  /*ef40*/  @!P0 BRA `(.L_x_427) ;  /* 0x0000001400488947 */ /* 0x003fea0003800000 */
.L_x_458:
[----:B------:R-:W-:Y:S01]  /*ef50*/  UPRMT UR6, UR21, 0x9910, URZ ;  /* 0x0000991015067896 */ /* 0x000fe2000800003f */
[----:B------:R1:W-:Y:S03]  /*ef60*/  @!P1 SYNCS.ARRIVE.TRANS64 RZ, [R14+URZ], R7 ;  /* 0x000000070eff99a7 */ /* 0x0003e6000800003f */
[----:B------:R-:W-:-:S06]  /*ef70*/  UISETP.NE.AND UP0, UPT, UR6, 0x2, UPT ;  /* 0x000000020600788c */ /* 0x000fcc000bf05270 */
[----:B------:R-:W-:-:S13]  /*ef80*/  PLOP3.LUT P0, PT, PT, PT, UP0, 0x80, 0x0 ;  /* 0x000000000000781c */ /* 0x000fda0003f0f008 */
[----:B-1----:R-:W-:Y:S05]  /*ef90*/  @P0 BRA `(.L_x_428) ;  /* 0x0000000000040947 */ /* 0x002fea0003800000 */
[----:B------:R-:W-:Y:S01]  /*efa0*/  BPT.TRAP 0x1 ;  /* 0x000000040000795c */ /* 0x000fe20000300000 */
.L_x_428:
[C---:B0-----:R-:W-:Y:S01]  /*efb0*/  LEA R5, R6.reuse, R11, 0x1 ;  /* 0x0000000b06057211 */ /* 0x041fe200078e08ff */
[--C-:B------:R-:W-:Y:S01]  /*efc0*/  IMAD R7, R6, 0x2000, R13.reuse ;  /* 0x0000200006077824 */ /* 0x100fe200078e020d */
[----:B------:R-:W-:Y:S01]  /*efd0*/  R2UR UR9, R14 ;  /* 0x000000000e0972ca */ /* 0x000fe200000e0000 */
[----:B------:R-:W-:Y:S01]  /*efe0*/  VIADD R18, R18, 0xffffffff ;  /* 0xffffffff12127836 */ /* 0x000fe20000000000 */
[----:B------:R-:W-:Y:S01]  /*eff0*/  UIADD3 UR6, UP0, UR24, 0xf0, URZ ;  /* 0x000000f018067890 */ /* 0x000fe2000ff1e03f */
[----:B------:R-:W-:Y:S01]  /*f000*/  IMAD R5, R5, 0x600, RZ ;  /* 0x0000060005057824 */ /* 0x000fe200078e02ff */
[----:B------:R-:W-:Y:S01]  /*f010*/  R2UR UR7, R7 ;  /* 0x00000000070772ca */ /* 0x000fe200000e0000 */
[----:B------:R-:W-:Y:S01]  /*f020*/  UIADD3 UR28, UP1, UR24, 0x1f0, URZ ;  /* 0x000001f0181c7890 */ /* 0x000fe2000ff3e03f */
[----:B------:R-:W-:Y:S01]  /*f030*/  R2UR UR11, R12 ;  /* 0x000000000c0b72ca */ /* 0x000fe200000e0000 */
[----:B------:R-:W-:Y:S01]  /*f040*/  IMAD R5, R5, 0x2, R13 ;  /* 0x0000000205057824 */ /* 0x000fe200078e020d */
[----:B------:R-:W-:Y:S01]  /*f050*/  R2UR UR10, R15 ;  /* 0x000000000f0a72ca */ /* 0x000fe200000e0000 */
[----:B------:R-:W-:Y:S01]  /*f060*/  VIADD R6, R6, 0x1 ;  /* 0x0000000106067836 */ /* 0x000fe20000000000 */
[----:B------:R-:W-:Y:S01]  /*f070*/  R2UR UR12, R8 ;  /* 0x00000000080c72ca */ /* 0x000fe200000e0000 */
[----:B------:R-:W-:Y:S01]  /*f080*/  UIADD3.X UR29, URZ, UR25, URZ, UP1, !UPT ;  /* 0x000000193f1d7290 */ /* 0x000fe20008ffe43f */
[----:B------:R-:W-:Y:S01]  /*f090*/  R2UR UR8, R5 ;  /* 0x00000000050872ca */ /* 0x000fe200000e0000 */
[----:B------:R-:W-:Y:S01]  /*f0a0*/  UMOV UR14, 0x0 ;  /* 0x00000000000e7882 */ /* 0x000fe20000000000 */
[----:B------:R-:W-:Y:S01]  /*f0b0*/  R2UR UR20, R9 ;  /* 0x00000000091472ca */ /* 0x000fe200000e0000 */
[----:B------:R-:W-:Y:S01]  /*f0c0*/  UMOV UR15, 0x10000000 ;  /* 0x10000000000f7882 */ /* 0x000fe20000000000 */
[----:B------:R-:W-:Y:S01]  /*f0d0*/  ISETP.GT.AND P1, PT, R18, 0x1, PT ;  /* 0x000000011200780c */ /* 0x000fe20003f24270 */
[----:B------:R-:W-:Y:S01]  /*f0e0*/  UIADD3 UR16, UR7, 0x200, URZ ;  /* 0x0000020007107890 */ /* 0x000fe2000fffe03f */
[----:B------:R-:W-:Y:S01]  /*f0f0*/  ISETP.NE.AND P0, PT, R6, 0x10, PT ;  /* 0x000000100600780c */ /* 0x000fe20003f05270 */
[----:B------:R-:W-:Y:S01]  /*f100*/  UIADD3.X UR7, URZ, UR25, URZ, UP0, !UPT ;  /* 0x000000193f077290 */ /* 0x000fe200087fe43f */
[----:B------:R-:W-:Y:S01]  /*f110*/  VIADD R15, R15, 0x10 ;  /* 0x000000100f0f7836 */ /* 0x000fe20000000000 */
[----:B------:R-:W-:Y:S01]  /*f120*/  UMOV UR27, 0x30000 ;  /* 0x00030000001b7882 */ /* 0x000fe20000000000 */
[----:B------:R-:W-:-:S02]  /*f130*/  SEL R5, RZ, 0x1, P0 ;  /* 0x00000001ff057807 */ /* 0x000fc40000000000 */
[----:B------:R-:W-:Y:S01]  /*f140*/  SEL R6, R6, RZ, P0 ;  /* 0x000000ff06067207 */ /* 0x000fe20000000000 */
[----:B------:R-:W-:Y:S01]  /*f150*/  UIADD3 UR17, UR8, 0x20200, URZ ;  /* 0x0002020008117890 */ /* 0x000fe2000fffe03f */
[----:B------:R-:W-:Y:S02]  /*f160*/  LOP3.LUT R4, R4, R5, RZ, 0x3c, !PT ;  /* 0x0000000504047212 */ /* 0x000fe400078e3cff */
[----:B------:R-:W-:Y:S02]  /*f170*/  UMOV UR8, UR16 ;  /* 0x0000001000087c82 */ /* 0x000fe40008000000 */
[----:B------:R0:W-:Y:S02]  /*f180*/  UTMALDG.3D [UR8], [UR6], desc[UR14] ;  /* 0x00000e08060075b4 */ /* 0x0001e40008011000 */
[----:B0-----:R-:W-:Y:S01]  /*f190*/  UMOV UR8, UR17 ;  /* 0x0000001100087c82 */ /* 0x001fe20008000000 */
[----:B------:R-:W-:Y:S02]  /*f1a0*/  UMOV UR11, UR20 ;  /* 0x00000014000b7c82 */ /* 0x000fe40008000000 */
[----:B------:R0:W-:Y:S02]  /*f1b0*/  UTMALDG.3D.MULTICAST [UR8], [UR28], UR27, desc[UR14] ;  /* 0x00000e081c0073b4 */ /* 0x0001e4000801181b */
[----:B0-----:R-:W-:Y:S05]  /*f1c0*/  @P1 BRA `(.L_x_429) ;  /* 0xfffffffc003c1947 */ /* 0x001fea000383ffff */
.L_x_426:
[----:B------:R-:W-:Y:S05]  /*f1d0*/  BSYNC B1 ;  /* 0x0000000000017941 */ /* 0x000fea0003800000 */
.L_x_425:
[----:B------:R-:W-:Y:S01]  /*f1e0*/  LOP3.LUT P2, RZ, R10, 0xff, RZ, 0xc0, !PT ;  /* 0x000000ff0aff7812 */ /* 0x000fe2000784c0ff */
[----:B------:R-:W-:Y:S01]  /*f1f0*/  VIADD R0, R0, UR18 ;  /* 0x0000001200007c36 */ /* 0x000fe20008000000 */
[----:B------:R-:W-:Y:S01]  /*f200*/  ULDC.64 UR6, c[0x0][0x650] ;  /* 0x0001940000067ab9 */ /* 0x000fe20000000a00 */
[----:B------:R-:W-:Y:S01]  /*f210*/  IMAD.U32 R7, RZ, RZ, UR18 ;  /* 0x00000012ff077e24 */ /* 0x000fe2000f8e00ff */
[----:B------:R-:W-:Y:S01]  /*f220*/  BSSY B1, `(.L_x_430) ;  /* 0x0000071000017945 */ /* 0x000fe20003800000 */
[----:B------:R-:W-:Y:S01]  /*f230*/  IMAD.MOV.U32 R8, RZ, RZ, -0x1 ;  /* 0xffffffffff087424 */ /* 0x000fe200078e00ff */
[----:B------:R-:W-:Y:S02]  /*f240*/  SHF.R.U32.HI R4, RZ, 0x4, R0 ;  /* 0x00000004ff047819 */ /* 0x000fe40000011600 */
[----:B------:R-:W-:Y:S02]  /*f250*/  ISETP.GT.U32.AND P0, PT, R0, 0xf, PT ;  /* 0x0000000f0000780c */ /* 0x000fe40003f04070 */
[----:B------:R-:W-:-:S02]  /*f260*/  LOP3.LUT R4, R4, 0x1, RZ, 0xc0, !PT ;  /* 0x0000000104047812 */ /* 0x000fc400078ec0ff */
[----:B------:R-:W-:Y:S01]  /*f270*/  ISETP.LT.U32.AND P0, PT, R7, 0x10, P0 ;  /* 0x000000100700780c */ /* 0x000fe20000701070 */
[----:B------:R-:W0:Y:S01]  /*f280*/  @P2 S2R R6, SR_CgaCtaId ;  /* 0x0000000000062919 */ /* 0x000e220000008800 */
[----:B------:R-:W-:Y:S02]  /*f290*/  @P2 MOV R5, 0x400 ;  /* 0x0000040000052802 */ /* 0x000fe40000000f00 */
[----:B------:R-:W-:Y:S01]  /*f2a0*/  ISETP.NE.U32.AND P1, PT, R4, 0x1, PT ;  /* 0x000000010400780c */ /* 0x000fe20003f25070 */
[----:B------:R-:W-:Y:S01]  /*f2b0*/  IMAD.U32 R4, RZ, RZ, UR18 ;  /* 0x00000012ff047e24 */ /* 0x000fe2000f8e00ff */
[----:B------:R-:W-:Y:S02]  /*f2c0*/  LOP3.LUT R0, R0, 0xf, RZ, 0xc0, !PT ;  /* 0x0000000f00007812 */ /* 0x000fe400078ec0ff */
[----:B------:R-:W-:Y:S02]  /*f2d0*/  PRMT R10, RZ, 0x7610, R10 ;  /* 0x00007610ff0a7816 */ /* 0x000fe4000000000a */
[----:B------:R-:W-:-:S02]  /*f2e0*/  ISETP.GT.U32.AND P1, PT, R4, 0xf, !P1 ;  /* 0x0000000f0400780c */ /* 0x000fc40004f24070 */
[----:B------:R-:W-:Y:S02]  /*f2f0*/  SEL R4, RZ, 0x1, !P0 ;  /* 0x00000001ff047807 */ /* 0x000fe40004000000 */
[----:B0-----:R-:W-:Y:S01]  /*f300*/  @P2 LEA R5, R6, R5, 0x18 ;  /* 0x0000000506052211 */ /* 0x001fe200078ec0ff */
[----:B------:R-:W-:-:S03]  /*f310*/  IMAD.MOV.U32 R6, RZ, RZ, -0x1 ;  /* 0xffffffffff067424 */ /* 0x000fc600078e00ff */
[----:B------:R0:W-:Y:S01]  /*f320*/  @P2 SYNCS.ARRIVE.TRANS64.A1T0 RZ, [R5+URZ+0x118], RZ ;  /* 0x000118ff05ff29a7 */ /* 0x0001e2000810003f */
[----:B------:R-:W-:-:S04]  /*f330*/  IADD3 R16, P2, R16, UR22, RZ ;  /* 0x0000001610107c10 */ /* 0x000fc8000ff5e0ff */
[----:B------:R-:W-:Y:S02]  /*f340*/  IADD3.X R17, R17, UR13, RZ, P2, !PT ;  /* 0x0000000d11117c10 */ /* 0x000fe400097fe4ff */
[----:B------:R-:W-:Y:S02]  /*f350*/  ISETP.GE.U32.AND P2, PT, R16, UR6, PT ;  /* 0x0000000610007c0c */ /* 0x000fe4000bf46070 */
[----:B0-----:R-:W-:Y:S02]  /*f360*/  SEL R5, RZ, 0x1, !P1 ;  /* 0x00000001ff057807 */ /* 0x001fe40004800000 */
[----:B------:R-:W-:Y:S02]  /*f370*/  ISETP.GE.U32.AND.EX P0, PT, R17, UR7, PT, P2 ;  /* 0x0000000711007c0c */ /* 0x000fe4000bf06120 */
[----:B------:R-:W-:Y:S01]  /*f380*/  LOP3.LUT R3, R5, R3, R4, 0x96, !PT ;  /* 0x0000000305037212 */ /* 0x000fe200078e9604 */
[----:B------:R-:W-:Y:S01]  /*f390*/  IMAD.MOV.U32 R4, RZ, RZ, -0x1 ;  /* 0xffffffffff047424 */ /* 0x000fe200078e00ff */
[----:B------:R-:W-:-:S09]  /*f3a0*/  PRMT R5, RZ, 0x7610, R5 ;  /* 0x00007610ff057816 */ /* 0x000fd20000000005 */
[----:B------:R-:W-:Y:S05]  /*f3b0*/  @P0 BRA `(.L_x_431) ;  /* 0x00000004005c0947 */ /* 0x000fea0003800000 */
[----:B------:R-:W-:Y:S01]  /*f3c0*/  ULDC.64 UR6, c[0x0][0x628] ;  /* 0x00018a0000067ab9 */ /* 0x000fe20000000a00 */
[----:B------:R-:W0:Y:S01]  /*f3d0*/  S2R R13, SR_CTAID.X ;  /* 0x00000000000d7919 */ /* 0x000e220000002500 */
[----:B------:R-:W-:Y:S01]  /*f3e0*/  ISETP.NE.U32.AND P0, PT, RZ, UR6, PT ;  /* 0x00000006ff007c0c */ /* 0x000fe2000bf05070 */
[----:B------:R-:W-:Y:S01]  /*f3f0*/  ULDC UR9, c[0x0][0x630] ;  /* 0x00018c0000097ab9 */ /* 0x000fe20000000800 */
[----:B------:R-:W-:Y:S01]  /*f400*/  IMAD.MOV.U32 R4, RZ, RZ, R16 ;  /* 0x000000ffff047224 */ /* 0x000fe200078e0010 */
[----:B------:R-:W1:Y:S01]  /*f410*/  S2R R12, SR_CTAID.Y ;  /* 0x00000000000c7919 */ /* 0x000e620000002600 */
[----:B------:R-:W-:Y:S01]  /*f420*/  ISETP.NE.AND.EX P0, PT, RZ, UR7, PT, P0 ;  /* 0x00000007ff007c0c */ /* 0x000fe2000bf05300 */
[----:B------:R-:W-:-:S12]  /*f430*/  IMAD.MOV.U32 R5, RZ, RZ, R17 ;  /* 0x000000ffff057224 */ /* 0x000fd800078e0011 */
[----:B------:R-:W-:Y:S05]  /*f440*/  @!P0 BRA `(.L_x_432) ;  /* 0x0000000000288947 */ /* 0x000fea0003800000 */
[----:B------:R-:W-:Y:S02]  /*f450*/  ULDC UR8, c[0x0][0x634] ;  /* 0x00018d0000087ab9 */ /* 0x000fe40000000800 */
[----:B------:R-:W-:-:S05]  /*f460*/  IADD3 R9, P0, R16, UR8, RZ ;  /* 0x0000000810097c10 */ /* 0x000fca000ff1e0ff */
[----:B------:R-:W-:-:S04]  /*f470*/  IMAD.X R15, RZ, RZ, R17, P0 ;  /* 0x000000ffff0f7224 */ /* 0x000fc800000e0611 */
[----:B------:R-:W-:-:S04]  /*f480*/  IMAD.WIDE.U32 R6, R15, UR6, RZ ;  /* 0x000000060f067c25 */ /* 0x000fc8000f8e00ff */
[----:B------:R-:W-:-:S04]  /*f490*/  IMAD.WIDE.U32 R6, P0, R9, UR7, R6 ;  /* 0x0000000709067c25 */ /* 0x000fc8000f800006 */
[----:B------:R-:W-:-:S04]  /*f4a0*/  IMAD.WIDE.U32 R8, R9, UR6, RZ ;  /* 0x0000000609087c25 */ /* 0x000fc8000f8e00ff */
[----:B------:R-:W-:Y:S01]  /*f4b0*/  IMAD.X R5, RZ, RZ, RZ, P0 ;  /* 0x000000ffff057224 */ /* 0x000fe200000e06ff */
[----:B------:R-:W-:Y:S01]  /*f4c0*/  IADD3 RZ, P0, R9, R6, RZ ;  /* 0x0000000609ff7210 */ /* 0x000fe20007f1e0ff */
[----:B------:R-:W-:-:S04]  /*f4d0*/  IMAD.MOV.U32 R4, RZ, RZ, R7 ;  /* 0x000000ffff047224 */ /* 0x000fc800078e0007 */
[----:B------:R-:W-:-:S08]  /*f4e0*/  IMAD.WIDE.U32.X R4, R15, UR7, R4, P0 ;  /* 0x000000070f047c25 */ /* 0x000fd000080e0404 */
.L_x_432:
[--C-:B------:R-:W-:Y:S01]  /*f4f0*/  SHF.R.U64 R8, R4, UR9, R5.reuse ;  /* 0x0000000904087c19 */ /* 0x100fe20008001205 */
[----:B------:R-:W-:Y:S01]  /*f500*/  ULDC.64 UR6, c[0x0][0x620] ;  /* 0x0001880000067ab9 */ /* 0x000fe20000000a00 */
[----:B------:R-:W-:Y:S01]  /*f510*/  SHF.R.U32.HI R4, RZ, UR9, R5 ;  /* 0x00000009ff047c19 */ /* 0x000fe20008011605 */
[----:B------:R-:W2:Y:S01]  /*f520*/  LDC R20, c[0x0][0x144] ;  /* 0x00005100ff147b82 */ /* 0x000ea20000000800 */
[----:B------:R-:W-:Y:S01]  /*f530*/  IADD3 R7, P0, RZ, -R8, RZ ;  /* 0x80000008ff077210 */ /* 0x000fe20007f1e0ff */
[----:B------:R-:W-:Y:S01]  /*f540*/  ULDC.64 UR10, c[0x0][0x640] ;  /* 0x00019000000a7ab9 */ /* 0x000fe20000000a00 */
[----:B------:R-:W-:Y:S01]  /*f550*/  ULDC UR8, c[0x0][0x608] ;  /* 0x0001820000087ab9 */ /* 0x000fe20000000800 */
[----:B------:R-:W-:Y:S02]  /*f560*/  UISETP.NE.AND UP0, UPT, UR46, URZ, UPT ;  /* 0x0000003f2e00728c */ /* 0x000fe4000bf05270 */
[----:B------:R-:W-:Y:S01]  /*f570*/  IMAD.X R4, RZ, RZ, ~R4, P0 ;  /* 0x000000ffff047224 */ /* 0x000fe200000e0e04 */
[----:B------:R-:W-:Y:S01]  /*f580*/  ISETP.NE.U32.AND P0, PT, RZ, UR10, PT ;  /* 0x0000000aff007c0c */ /* 0x000fe2000bf05070 */
[----:B------:R-:W3:Y:S02]  /*f590*/  LDC R15, c[0x0][0x148] ;  /* 0x00005200ff0f7b82 */ /* 0x000ee40000000800 */
[----:B------:R-:W-:Y:S01]  /*f5a0*/  IMAD R6, R4, UR6, RZ ;  /* 0x0000000604067c24 */ /* 0x000fe2000f8e02ff */
[----:B------:R-:W-:Y:S01]  /*f5b0*/  ISETP.NE.AND.EX P0, PT, RZ, UR11, PT, P0 ;  /* 0x0000000bff007c0c */ /* 0x000fe2000bf05300 */
[----:B------:R-:W-:Y:S01]  /*f5c0*/  IMAD.WIDE.U32 R4, R7, UR6, R16 ;  /* 0x0000000607047c25 */ /* 0x000fe2000f8e0010 */
[----:B------:R-:W-:Y:S01]  /*f5d0*/  ULDC UR6, c[0x0][0x150] ;  /* 0x0000540000067ab9 */ /* 0x000fe20000000800 */
[----:B------:R-:W-:-:S02]  /*f5e0*/  PLOP3.LUT P2, PT, PT, PT, UP0, 0x80, 0x0 ;  /* 0x000000000000781c */ /* 0x000fc40003f4f008 */
[----:B------:R-:W-:Y:S01]  /*f5f0*/  IMAD R7, R7, UR7, R6 ;  /* 0x0000000707077c24 */ /* 0x000fe2000f8e0206 */
[----:B0-----:R-:W-:Y:S01]  /*f600*/  I2FP.F32.U32 R6, R13 ;  /* 0x0000000d00067245 */ /* 0x001fe20000201000 */
[----:B------:R-:W-:Y:S02]  /*f610*/  ULDC UR7, c[0x0][0x154] ;  /* 0x0000550000077ab9 */ /* 0x000fe40000000800 */
[----:B------:R-:W-:Y:S02]  /*f620*/  IMAD.IADD R5, R5, 0x1, R7 ;  /* 0x0000000105057824 */ /* 0x000fe400078e0207 */
[----:B------:R-:W-:Y:S01]  /*f630*/  FMUL R6, R6, UR6 ;  /* 0x0000000606067c20 */ /* 0x000fe20008400000 */
[----:B------:R-:W-:Y:S02]  /*f640*/  ULDC UR6, c[0x0][0x618] ;  /* 0x0001860000067ab9 */ /* 0x000fe40000000800 */
[--C-:B------:R-:W-:Y:S02]  /*f650*/  SHF.R.U64 R9, R4, UR6, R5.reuse ;  /* 0x0000000604097c19 */ /* 0x100fe40008001205 */
[----:B-1----:R-:W-:Y:S01]  /*f660*/  I2FP.F32.U32 R4, R12 ;  /* 0x0000000c00047245 */ /* 0x002fe20000201000 */
[----:B------:R-:W0:Y:S04]  /*f670*/  F2I.U32.TRUNC.NTZ R6, R6 ;  /* 0x0000000600067305 */ /* 0x000e28000020f000 */
[----:B------:R-:W-:Y:S01]  /*f680*/  FMUL R7, R4, UR7 ;  /* 0x0000000704077c20 */ /* 0x000fe20008400000 */
[----:B------:R-:W-:Y:S01]  /*f690*/  SHF.R.U32.HI R4, RZ, UR6, R5 ;  /* 0x00000006ff047c19 */ /* 0x000fe20008011605 */
[----:B------:R-:W-:-:S02]  /*f6a0*/  ULDC UR6, c[0x0][0x658] ;  /* 0x0001960000067ab9 */ /* 0x000fc40000000800 */
[----:B------:R1:W4:Y:S01]  /*f6b0*/  F2I.U32.TRUNC.NTZ R19, R7 ;  /* 0x0000000700137305 */ /* 0x000322000020f000 */
[--C-:B------:R-:W-:Y:S02]  /*f6c0*/  SHF.R.U64 R18, R9, UR8, R4.reuse ;  /* 0x0000000809127c19 */ /* 0x100fe40008001204 */
[----:B------:R-:W-:Y:S01]  /*f6d0*/  SHF.R.U32.HI R5, RZ, UR8, R4 ;  /* 0x00000008ff057c19 */ /* 0x000fe20008011604 */
[----:B0-----:R-:W-:-:S03]  /*f6e0*/  IMAD.MOV R4, RZ, RZ, -R6 ;  /* 0x000000ffff047224 */ /* 0x001fc600078e0a06 */
[--C-:B------:R-:W-:Y:S02]  /*f6f0*/  SHF.R.U64 R14, R18, UR6, R5.reuse ;  /* 0x00000006120e7c19 */ /* 0x100fe40008001205 */
[----:B------:R-:W-:Y:S01]  /*f700*/  SHF.R.U32.HI R6, RZ, UR6, R5 ;  /* 0x00000006ff067c19 */ /* 0x000fe20008011605 */
[----:B--2---:R-:W-:Y:S02]  /*f710*/  IMAD R21, R20, R4, R13 ;  /* 0x0000000414157224 */ /* 0x004fe400078e020d */
[----:B------:R-:W-:Y:S02]  /*f720*/  IMAD.MOV.U32 R4, RZ, RZ, R14 ;  /* 0x000000ffff047224 */ /* 0x000fe400078e000e */
[----:B------:R-:W-:Y:S01]  /*f730*/  IMAD.MOV.U32 R5, RZ, RZ, R6 ;  /* 0x000000ffff057224 */ /* 0x000fe200078e0006 */
[----:B-1--4-:R-:W-:Y:S06]  /*f740*/  @!P0 BRA `(.L_x_433) ;  /* 0x0000000000288947 */ /* 0x012fec0003800000 */
[----:B------:R-:W-:Y:S02]  /*f750*/  ULDC UR6, c[0x0][0x64c] ;  /* 0x0001930000067ab9 */ /* 0x000fe40000000800 */
[----:B------:R-:W-:-:S05]  /*f760*/  IADD3 R5, P0, R14, UR6, RZ ;  /* 0x000000060e057c10 */ /* 0x000fca000ff1e0ff */
[----:B------:R-:W-:-:S04]  /*f770*/  IMAD.X R13, RZ, RZ, R6, P0 ;  /* 0x000000ffff0d7224 */ /* 0x000fc800000e0606 */
[----:B------:R-:W-:-:S04]  /*f780*/  IMAD.WIDE.U32 R6, R13, UR10, RZ ;  /* 0x0000000a0d067c25 */ /* 0x000fc8000f8e00ff */
[----:B------:R-:W-:-:S04]  /*f790*/  IMAD.WIDE.U32 R6, P0, R5, UR11, R6 ;  /* 0x0000000b05067c25 */ /* 0x000fc8000f800006 */
[----:B------:R-:W-:-:S04]  /*f7a0*/  IMAD.WIDE.U32 R4, R5, UR10, RZ ;  /* 0x0000000a05047c25 */ /* 0x000fc8000f8e00ff */
[----:B------:R-:W-:Y:S01]  /*f7b0*/  IMAD.MOV.U32 R4, RZ, RZ, R7 ;  /* 0x000000ffff047224 */ /* 0x000fe200078e0007 */
[----:B------:R-:W-:Y:S01]  /*f7c0*/  IADD3 RZ, P1, R5, R6, RZ ;  /* 0x0000000605ff7210 */ /* 0x000fe20007f3e0ff */
[----:B------:R-:W-:-:S04]  /*f7d0*/  IMAD.X R5, RZ, RZ, RZ, P0 ;  /* 0x000000ffff057224 */ /* 0x000fc800000e06ff */
[----:B------:R-:W-:-:S08]  /*f7e0*/  IMAD.WIDE.U32.X R4, R13, UR11, R4, P1 ;  /* 0x0000000b0d047c25 */ /* 0x000fd000088e0404 */
.L_x_433:
[----:B------:R-:W-:Y:S01]  /*f7f0*/  ULDC UR6, c[0x0][0x648] ;  /* 0x0001920000067ab9 */ /* 0x000fe20000000800 */
[----:B------:R-:W-:Y:S01]  /*f800*/  LOP3.LUT R18, R18, UR19, RZ, 0xc0, !PT ;  /* 0x0000001312127c12 */ /* 0x000fe2000f8ec0ff */
[----:B------:R-:W-:Y:S01]  /*f810*/  IMAD.MOV R19, RZ, RZ, -R19 ;  /* 0x000000ffff137224 */ /* 0x000fe200078e0a13 */
[----:B------:R-:W-:Y:S01]  /*f820*/  SHF.R.U64 R5, R4, UR6, R5 ;  /* 0x0000000604057c19 */ /* 0x000fe20008001205 */
[----:B------:R-:W-:Y:S01]  /*f830*/  ULDC UR6, c[0x0][0x638] ;  /* 0x00018e0000067ab9 */ /* 0x000fe20000000800 */
[----:B------:R-:W-:Y:S01]  /*f840*/  UISETP.NE.AND UP0, UPT, UR46, URZ, UPT ;  /* 0x0000003f2e00728c */ /* 0x000fe2000bf05270 */
[----:B------:R-:W-:Y:S01]  /*f850*/  LOP3.LUT R9, R9, UR4, RZ, 0xc0, !PT ;  /* 0x0000000409097c12 */ /* 0x000fe2000f8ec0ff */
[----:B---3--:R-:W-:Y:S01]  /*f860*/  @P2 IMAD R21, R15, R19, R12 ;  /* 0x000000130f152224 */ /* 0x008fe200078e020c */
[----:B------:R-:W-:Y:S01]  /*f870*/  ULDC UR7, c[0x0][0x610] ;  /* 0x0001840000077ab9 */ /* 0x000fe20000000800 */
[----:B------:R-:W-:Y:S02]  /*f880*/  IMAD.MOV R7, RZ, RZ, -R5 ;  /* 0x000000ffff077224 */ /* 0x000fe400078e0a05 */
[----:B------:R-:W-:Y:S01]  /*f890*/  IMAD R4, R5, UR5, R18 ;  /* 0x0000000505047c24 */ /* 0x000fe2000f8e0212 */
[----:B------:R-:W-:Y:S01]  /*f8a0*/  PLOP3.LUT P0, PT, PT, PT, UP0, 0x40, 0x0 ;  /* 0x000000000000781c */ /* 0x000fe20003f0e808 */
[----:B------:R-:W-:Y:S01]  /*f8b0*/  IMAD R14, R7, UR6, R14 ;  /* 0x00000006070e7c24 */ /* 0x000fe2000f8e020e */
[----:B------:R-:W-:Y:S01]  /*f8c0*/  ULDC UR6, c[0x0][0x600] ;  /* 0x0001800000067ab9 */ /* 0x000fe20000000800 */
[----:B------:R-:W-:Y:S01]  /*f8d0*/  IMAD R4, R4, UR7, R21 ;  /* 0x0000000704047c24 */ /* 0x000fe2000f8e0215 */
[----:B------:R-:W-:Y:S01]  /*f8e0*/  PLOP3.LUT P1, PT, PT, PT, UP0, 0x40, 0x0 ;  /* 0x000000000000781c */ /* 0x000fe20003f2e808 */
[----:B------:R-:W-:-:S02]  /*f8f0*/  IMAD R7, R14, UR6, R9 ;  /* 0x000000060e077c24 */ /* 0x000fc4000f8e0209 */
[----:B------:R-:W-:-:S03]  /*f900*/  IMAD.MOV.U32 R5, RZ, RZ, 0x1 ;  /* 0x00000001ff057424 */ /* 0x000fc600078e00ff */
[----:B------:R-:W-:Y:S02]  /*f910*/  SEL R6, R7, R4, P0 ;  /* 0x0000000407067207 */ /* 0x000fe40000000000 */
[----:B------:R-:W-:-:S07]  /*f920*/  SEL R4, R4, R7, P1 ;  /* 0x0000000704047207 */ /* 0x000fce0000800000 */
.L_x_431:
[----:B------:R-:W-:Y:S05]  /*f930*/  BSYNC B1 ;  /* 0x0000000000017941 */ /* 0x000fea0003800000 */
.L_x_430:
[----:B------:R-:W-:-:S13]  /*f940*/  LOP3.LUT P0, RZ, R5, 0xff, RZ, 0xc0, !PT ;  /* 0x000000ff05ff7812 */ /* 0x000fda000780c0ff */
[----:B------:R-:W-:Y:S05]  /*f950*/  @P0 BRA `(.L_x_434) ;  /* 0xfffffff400200947 */ /* 0x000fea000383ffff */
[----:B------:R-:W-:Y:S05]  /*f960*/  BSYNC B0 ;  /* 0x0000000000007941 */ /* 0x000fea0003800000 */
.L_x_423:
[----:B------:R-:W-:-:S03]  /*f970*/  UMOV UR6, 0xffffffff ;  /* 0xffffffff00067882 */ /* 0x000fc60000000000 */
[----:B------:R-:W-:Y:S05]  /*f980*/  BRA.DIV UR6, `(.L_x_435) ;  /* 0x0000000a06cc7947 */ /* 0x000fea000b800000 */
[----:B------:R-:W-:-:S13]  /*f990*/  ELECT P6, URZ, PT ;  /* 0x00000000003f782f */ /* 0x000fda00038c0000 */
.L_x_461:
[----:B------:R-:W-:Y:S04]  /*f9a0*/  BSSY B0, `(.L_x_436) ;  /* 0x0000098000007945 */ /* 0x000fe80003800000 */
[----:B------:R-:W-:Y:S05]  /*f9b0*/  @!P6 BRA `(.L_x_437) ;  /* 0x000000080058e947 */ /* 0x000fea0003800000 */
[----:B------:R-:W-:-:S04]  /*f9c0*/  ULOP3.LUT UR6, UR40, 0x2, URZ, 0xfc, !UPT ;  /* 0x0000000228067892 */ /* 0x000fc8000f8efc3f */
[----:B------:R-:W-:-:S06]  /*f9d0*/  UISETP.NE.AND UP0, UPT, UR6, 0x3, UPT ;  /* 0x000000030600788c */ /* 0x000fcc000bf05270 */
[----:B------:R-:W-:-:S13]  /*f9e0*/  PLOP3.LUT P0, PT, PT, PT, UP0, 0x80, 0x0 ;  /* 0x000000000000781c */ /* 0x000fda0003f0f008 */
[----:B------:R-:W-:Y:S05]  /*f9f0*/  @!P0 BRA `(.L_x_438) ;  /* 0x0000000000048947 */ /* 0x000fea0003800000 */
[----:B------:R-:W-:Y:S01]  /*fa00*/  BPT.TRAP 0x1 ;  /* 0x000000040000795c */ /* 0x000fe20000300000 */
.L_x_438:
[----:B------:R-:W0:Y:S01]  /*fa10*/  S2R R5, SR_CgaCtaId ;  /* 0x0000000000057919 */ /* 0x000e220000008800 */
[----:B------:R-:W-:Y:S02]  /*fa20*/  MOV R2, 0x400 ;  /* 0x0000040000027802 */ /* 0x000fe40000000f00 */
[----:B------:R-:W-:Y:S02]  /*fa30*/  SHF.L.U32 R4, R3, 0x1f, RZ ;  /* 0x0000001f03047819 */ /* 0x000fe400000006ff */
[----:B0-----:R-:W-:-:S05]  /*fa40*/  LEA R5, R5, R2, 0x18 ;  /* 0x0000000205057211 */ /* 0x001fca00078ec0ff */
[----:B------:R-:W-:-:S04]  /*fa50*/  VIADD R5, R5, 0x80 ;  /* 0x0000008005057836 */ /* 0x000fc80000000000 */
[C---:B------:R-:W-:Y:S02]  /*fa60*/  IMAD R7, R0.reuse, 0x8, R5 ;  /* 0x0000000800077824 */ /* 0x040fe400078e0205 */
[----:B------:R-:W-:Y:S02]  /*fa70*/  VIADD R0, R0, 0x1 ;  /* 0x0000000100007836 */ /* 0x000fe40000000000 */
[----:B------:R-:W0:Y:S03]  /*fa80*/  SYNCS.PHASECHK.TRANS64.TRYWAIT P0, [R7+URZ], R4 ;  /* 0x00000004070075a7 */ /* 0x000e26000800017f */
[----:B------:R-:W-:-:S04]  /*fa90*/  ISETP.NE.AND P1, PT, R0, 0x10, PT ;  /* 0x000000100000780c */ /* 0x000fc80003f25270 */
[----:B------:R-:W-:Y:S02]  /*faa0*/  SEL R2, RZ, 0x1, P1 ;  /* 0x00000001ff027807 */ /* 0x000fe40000800000 */
[----:B------:R-:W-:Y:S02]  /*fab0*/  SEL R0, R0, RZ, P1 ;  /* 0x000000ff00007207 */ /* 0x000fe40000800000 */
[----:B------:R-:W-:-:S03]  /*fac0*/  LOP3.LUT R9, R3, R2, RZ, 0x3c, !PT ;  /* 0x0000000203097212 */ /* 0x000fc600078e3cff */
[----:B------:R-:W-:Y:S01]  /*fad0*/  IMAD R6, R0, 0x8, R5 ;  /* 0x0000000800067824 */ /* 0x000fe200078e0205 */
[----:B------:R-:W-:Y:S01]  /*fae0*/  SHF.L.U32 R3, R9, 0x1f, RZ ;  /* 0x0000001f09037819 */ /* 0x000fe200000006ff */
[----:B0-----:R-:W-:Y:S06]  /*faf0*/  @!P0 BRA `(.L_x_439) ;  /* 0x0000000800908947 */ /* 0x001fec0003800000 */
.L_x_462:
[----:B------:R-:W1:Y:S01]  /*fb00*/  SYNCS.PHASECHK.TRANS64.TRYWAIT P0, [R6+URZ], R3 ;  /* 0x00000003060075a7 */ /* 0x000e62000800017f */
[----:B------:R-:W-:-:S04]  /*fb10*/  IADD3 R0, R0, 0x1, RZ ;  /* 0x0000000100007810 */ /* 0x000fc80007ffe0ff */
[----:B------:R-:W-:-:S04]  /*fb20*/  ISETP.NE.AND P1, PT, R0, 0x10, PT ;  /* 0x000000100000780c */ /* 0x000fc80003f25270 */
[----:B------:R-:W-:Y:S02]  /*fb30*/  SEL R2, RZ, 0x1, P1 ;  /* 0x00000001ff027807 */ /* 0x000fe40000800000 */
[----:B------:R-:W-:Y:S02]  /*fb40*/  SEL R0, R0, RZ, P1 ;  /* 0x000000ff00007207 */ /* 0x000fe40000800000 */
[----:B------:R-:W-:-:S03]  /*fb50*/  LOP3.LUT R9, R9, R2, RZ, 0x3c, !PT ;  /* 0x0000000209097212 */ /* 0x000fc600078e3cff */
[----:B0-----:R-:W-:Y:S01]  /*fb60*/  IMAD R7, R0, 0x8, R5 ;  /* 0x0000000800077824 */ /* 0x001fe200078e0205 */
[----:B------:R-:W-:Y:S01]  /*fb70*/  SHF.L.U32 R4, R9, 0x1f, RZ ;  /* 0x0000001f09047819 */ /* 0x000fe200000006ff */
[----:B-1----:R-:W-:Y:S06]  /*fb80*/  @!P0 BRA `(.L_x_440) ;  /* 0x0000000800808947 */ /* 0x002fec0003800000 */
.L_x_463:
[----:B------:R-:W1:Y:S01]  /*fb90*/  SYNCS.PHASECHK.TRANS64.TRYWAIT P0, [R7+URZ], R4 ;  /* 0x00000004070075a7 */ /* 0x000e62000800017f */
[----:B------:R-:W-:-:S05]  /*fba0*/  VIADD R0, R0, 0x1 ;  /* 0x0000000100007836 */ /* 0x000fca0000000000 */
[----:B------:R-:W-:-:S04]  /*fbb0*/  ISETP.NE.AND P1, PT, R0, 0x10, PT ;  /* 0x000000100000780c */ /* 0x000fc80003f25270 */
[----:B------:R-:W-:Y:S02]  /*fbc0*/  SEL R2, RZ, 0x1, P1 ;  /* 0x00000001ff027807 */ /* 0x000fe40000800000 */
[----:B------:R-:W-:Y:S02]  /*fbd0*/  SEL R0, R0, RZ, P1 ;  /* 0x000000ff00007207 */ /* 0x000fe40000800000 */
[----:B------:R-:W-:-:S03]  /*fbe0*/  LOP3.LUT R9, R9, R2, RZ, 0x3c, !PT ;  /* 0x0000000209097212 */ /* 0x000fc600078e3cff */
[----:B0-----:R-:W-:Y:S01]  /*fbf0*/  IMAD R6, R0, 0x8, R5 ;  /* 0x0000000800067824 */ /* 0x001fe200078e0205 */
[----:B------:R-:W-:Y:S01]  /*fc00*/  SHF.L.U32 R3, R9, 0x1f, RZ ;  /* 0x0000001f09037819 */ /* 0x000fe200000006ff */
[----:B-1----:R-:W-:Y:S06]  /*fc10*/  @!P0 BRA `(.L_x_441) ;  /* 0x0000000800708947 */ /* 0x002fec0003800000 */
.L_x_464:
        /* <DEDUP_REMOVED lines=9> */
.L_x_465:
        /* <DEDUP_REMOVED lines=9> */
.L_x_466:
        /* <DEDUP_REMOVED lines=9> */
.L_x_467:
        /* <DEDUP_REMOVED lines=9> */
.L_x_468:
        /* <DEDUP_REMOVED lines=9> */
.L_x_469:
        /* <DEDUP_REMOVED lines=9> */
.L_x_470:
        /* <DEDUP_REMOVED lines=9> */
.L_x_471:
        /* <DEDUP_REMOVED lines=9> */
.L_x_472:
        /* <DEDUP_REMOVED lines=9> */
.L_x_473:
        /* <DEDUP_REMOVED lines=9> */
.L_x_474:
        /* <DEDUP_REMOVED lines=9> */
.L_x_475:
[----:B------:R-:W1:Y:S01]  /*10250*/  SYNCS.PHASECHK.TRANS64.TRYWAIT P0, [R7+URZ], R4 ;  /* 0x00000004070075a7 */ /* 0x000e62000800017f */
[----:B------:R-:W-:-:S05]  /*10260*/  VIADD R0, R0, 0x1 ;  /* 0x0000000100007836 */ /* 0x000fca0000000000 */
[----:B------:R-:W-:-:S04]  /*10270*/  ISETP.NE.AND P1, PT, R0, 0x10, PT ;  /* 0x000000100000780c */ /* 0x000fc80003f25270 */
[----:B------:R-:W-:Y:S02]  /*10280*/  SEL R2, RZ, 0x1, P1 ;  /* 0x00000001ff027807 */ /* 0x000fe40000800000 */
[----:B------:R-:W-:Y:S02]  /*10290*/  SEL R0, R0, RZ, P1 ;  /* 0x000000ff00007207 */ /* 0x000fe40000800000 */
[----:B------:R-:W-:Y:S01]  /*102a0*/  LOP3.LUT R2, R9, R2, RZ, 0x3c, !PT ;  /* 0x0000000209027212 */ /* 0x000fe200078e3cff */
[----:B-1----:R-:W-:Y:S06]  /*102b0*/  @!P0 BRA `(.L_x_453) ;  /* 0x0000000400b88947 */ /* 0x002fec0003800000 */
.L_x_476:
[----:B------:R-:W-:Y:S01]  /*102c0*/  IMAD R5, R0, 0x8, R5 ;  /* 0x0000000800057824 */ /* 0x000fe200078e0205 */
[----:B------:R-:W-:-:S07]  /*102d0*/  SHF.L.U32 R0, R2, 0x1f, RZ ;  /* 0x0000001f02007819 */ /* 0x000fce00000006ff */
.L_x_454:
[----:B--2---:R2:W3:Y:S02]  /*102e0*/  SYNCS.PHASECHK.TRANS64.TRYWAIT P0, [R5+URZ], R0 ;  /* 0x00000000050075a7 */ /* 0x0044e4000800017f */
[----:B---3--:R-:W-:Y:S05]  /*102f0*/  @!P0 NANOSLEEP.SYNCS 0x989680 ;  /* 0x009896800000895d */ /* 0x008fea0003900000 */
[----:B------:R-:W3:Y:S02]  /*10300*/  @!P0 SYNCS.PHASECHK.TRANS64 P0, [R5+URZ], R0 ;  /* 0x00000000050085a7 */ /* 0x000ee4000800007f */
[----:B---3--:R-:W-:Y:S05]  /*10310*/  @!P0 BRA `(.L_x_454) ;  /* 0xfffffffc00f08947 */ /* 0x008fea000383ffff */
.L_x_437:
[----:B------:R-:W-:Y:S05]  /*10320*/  BSYNC B0 ;  /* 0x0000000000007941 */ /* 0x000fea0003800000 */
.L_x_436:
[----:B------:R-:W-:Y:S05]  /*10330*/  EXIT ;  /* 0x000000000000794d */ /* 0x000fea0003800000 */
.L_x_22:
[----:B---3--:R3:W4:Y:S02]  /*10340*/  SYNCS.PHASECHK.TRANS64.TRYWAIT P1, [R3+URZ], R0 ;  /* 0x00000000030075a7 */ /* 0x008724000802017f */
[----:B----4-:R-:W-:Y:S05]  /*10350*/  @!P1 NANOSLEEP.SYNCS 0x989680 ;  /* 0x009896800000995d */ /* 0x010fea0003900000 */
[----:B------:R-:W4:Y:S02]  /*10360*/  @!P1 SYNCS.PHASECHK.TRANS64 P1, [R3+URZ], R0 ;  /* 0x00000000030095a7 */ /* 0x000f24000802007f */
[----:B----4-:R-:W-:Y:S05]  /*10370*/  @!P1 BRA `(.L_x_22) ;  /* 0xfffffffc00f09947 */ /* 0x010fea000383ffff */
[----:B------:R-:W-:Y:S05]  /*10380*/  BRA `(.L_x_21) ;  /* 0xffffff1400247947 */ /* 0x000fea000383ffff */
.L_x_27:
[----:B-1----:R-:W-:-:S04]  /*10390*/  IMAD.U32 R6, RZ, RZ, UR4 ;  /* 0x00000004ff067e24 */ /* 0x002fc8000f8e00ff */
[----:B------:R1:W2:Y:S03]  /*103a0*/  SYNCS.PHASECHK.TRANS64.TRYWAIT P1, [R6+URZ], R5 ;  /* 0x00000005060075a7 */ /* 0x0002a6000802017f */
[----:B--2---:R-:W-:Y:S05]  /*103b0*/  @!P1 NANOSLEEP.SYNCS 0x989680 ;  /* 0x009896800000995d */ /* 0x004fea0003900000 */
[----:B------:R-:W2:Y:S02]  /*103c0*/  @!P1 SYNCS.PHASECHK.TRANS64 P1, [R6+URZ], R5 ;  /* 0x00000005060095a7 */ /* 0x000ea4000802007f */
[----:B--2---:R-:W-:Y:S05]  /*103d0*/  @!P1 BRA `(.L_x_27) ;  /* 0xfffffffc00ec9947 */ /* 0x004fea000383ffff */
[----:B------:R-:W-:Y:S05]  /*103e0*/  BRA `(.L_x_26) ;  /* 0xffffff1400b47947 */ /* 0x000fea000383ffff */
.L_x_424:
[----:B------:R-:W-:Y:S01]  /*103f0*/  BSSY B1, `(.L_x_455) ;  /* 0x0000006000017945 */ /* 0x000fe20003800000 */
[----:B------:R-:W-:-:S07]  /*10400*/  IMAD.MOV.U32 R15, RZ, RZ, -0x1 ;  /* 0xffffffffff0f7424 */ /* 0x000fce00078e00ff */
[----:B------:R-:W-:Y:S05]  /*10410*/  WARPSYNC.COLLECTIVE R15, `(.L_x_456) ;  /* 0x000000000f0c7348 */ /* 0x000fea0003c00000 */
[----:B------:R-:W-:Y:S02]  /*10420*/  ELECT P6, UR62, PT ;  /* 0x00000000003e782f */ /* 0x000fe400038c0000 */
[----:B------:R-:W-:Y:S01]  /*10430*/  MOV R14, UR62 ;  /* 0x0000003e000e7c02 */ /* 0x000fe20008000f00 */
[----:B------:R-:W-:Y:S10]  /*10440*/  ENDCOLLECTIVE ;  /* 0x000000000000791b */ /* 0x000ff40003800000 */
.L_x_456:
[----:B------:R-:W-:Y:S05]  /*10450*/  BSYNC B1 ;  /* 0x0000000000017941 */ /* 0x000fea0003800000 */
.L_x_455:
[----:B------:R-:W-:Y:S05]  /*10460*/  BRA `(.L_x_457) ;  /* 0xffffffe800687947 */ /* 0x000fea000383ffff */
.L_x_427:
[----:B0-----:R0:W1:Y:S02]  /*10470*/  SYNCS.PHASECHK.TRANS64.TRYWAIT P0, [R14+URZ+0x80], R5 ;  /* 0x000080050e0075a7 */ /* 0x001064000800017f */
[----:B-1----:R-:W-:Y:S05]  /*10480*/  @!P0 NANOSLEEP.SYNCS 0x989680 ;  /* 0x009896800000895d */ /* 0x002fea0003900000 */
[----:B------:R-:W1:Y:S02]  /*10490*/  @!P0 SYNCS.PHASECHK.TRANS64 P0, [R14+URZ+0x80], R5 ;  /* 0x000080050e0085a7 */ /* 0x000e64000800007f */
[----:B-1----:R-:W-:Y:S05]  /*104a0*/  @!P0 BRA `(.L_x_427) ;  /* 0xfffffffc00f08947 */ /* 0x002fea000383ffff */
[----:B------:R-:W-:Y:S05]  /*104b0*/  BRA `(.L_x_458) ;  /* 0xffffffe800a47947 */ /* 0x000fea000383ffff */
.L_x_435:
[----:B------:R-:W-:Y:S01]  /*104c0*/  BSSY B0, `(.L_x_459) ;  /* 0x0000006000007945 */ /* 0x000fe20003800000 */
[----:B------:R-:W-:-:S07]  /*104d0*/  IMAD.MOV.U32 R15, RZ, RZ, -0x1 ;  /* 0xffffffffff0f7424 */ /* 0x000fce00078e00ff */
[----:B------:R-:W-:Y:S05]  /*104e0*/  WARPSYNC.COLLECTIVE R15, `(.L_x_460) ;  /* 0x000000000f0c7348 */ /* 0x000fea0003c00000 */
[----:B------:R-:W-:Y:S02]  /*104f0*/  ELECT P6, UR62, PT ;  /* 0x00000000003e782f */ /* 0x000fe400038c0000 */
[----:B------:R-:W-:Y:S01]  /*10500*/  MOV R14, UR62 ;  /* 0x0000003e000e7c02 */ /* 0x000fe20008000f00 */
[----:B------:R-:W-:Y:S10]  /*10510*/  ENDCOLLECTIVE ;  /* 0x000000000000791b */ /* 0x000ff40003800000 */
.L_x_460:
[----:B------:R-:W-:Y:S05]  /*10520*/  BSYNC B0 ;  /* 0x0000000000007941 */ /* 0x000fea0003800000 */
.L_x_459:
[----:B------:R-:W-:Y:S05]  /*10530*/  BRA `(.L_x_461) ;  /* 0xfffffff400187947 */ /* 0x000fea000383ffff */
.L_x_439:
[----:B0-----:R0:W1:Y:S02]  /*10540*/  SYNCS.PHASECHK.TRANS64.TRYWAIT P0, [R7+URZ], R4 ;  /* 0x00000004070075a7 */ /* 0x001064000800017f */
[----:B-1----:R-:W-:Y:S05]  /*10550*/  @!P0 NANOSLEEP.SYNCS 0x989680 ;  /* 0x009896800000895d */ /* 0x002fea0003900000 */
[----:B------:R-:W1:Y:S02]  /*10560*/  @!P0 SYNCS.PHASECHK.TRANS64 P0, [R7+URZ], R4 ;  /* 0x00000004070085a7 */ /* 0x000e64000800007f */
[----:B-1----:R-:W-:Y:S05]  /*10570*/  @!P0 BRA `(.L_x_439) ;  /* 0xfffffffc00f08947 */ /* 0x002fea000383ffff */
[----:B------:R-:W-:Y:S05]  /*10580*/  BRA `(.L_x_462) ;  /* 0xfffffff4005c7947 */ /* 0x000fea000383ffff */
.L_x_440:
[----:B0-----:R0:W1:Y:S02]  /*10590*/  SYNCS.PHASECHK.TRANS64.TRYWAIT P0, [R6+URZ], R3 ;  /* 0x00000003060075a7 */ /* 0x001064000800017f */
[----:B-1----:R-:W-:Y:S05]  /*105a0*/  @!P0 NANOSLEEP.SYNCS 0x989680 ;  /* 0x009896800000895d */ /* 0x002fea0003900000 */
[----:B------:R-:W1:Y:S02]  /*105b0*/  @!P0 SYNCS.PHASECHK.TRANS64 P0, [R6+URZ], R3 ;  /* 0x00000003060085a7 */ /* 0x000e64000800007f */
[----:B-1----:R-:W-:Y:S05]  /*105c0*/  @!P0 BRA `(.L_x_440) ;  /* 0xfffffffc00f08947 */ /* 0x002fea000383ffff */
[----:B------:R-:W-:Y:S05]  /*105d0*/  BRA `(.L_x_463) ;  /* 0xfffffff4006c7947 */ /* 0x000fea000383ffff */
.L_x_441:
[----:B0-----:R0:W1:Y:S02]  /*105e0*/  SYNCS.PHASECHK.TRANS64.TRYWAIT P0, [R7+URZ], R4 ;  /* 0x00000004070075a7 */ /* 0x001064000800017f */
[----:B-1----:R-:W-:Y:S05]  /*105f0*/  @!P0 NANOSLEEP.SYNCS 0x989680 ;  /* 0x009896800000895d */ /* 0x002fea0003900000 */
[----:B------:R-:W1:Y:S02]  /*10600*/  @!P0 SYNCS.PHASECHK.TRANS64 P0, [R7+URZ], R4 ;  /* 0x00000004070085a7 */ /* 0x000e64000800007f */
[----:B-1----:R-:W-:Y:S05]  /*10610*/  @!P0 BRA `(.L_x_441) ;  /* 0xfffffffc00f08947 */ /* 0x002fea000383ffff */
[----:B------:R-:W-:Y:S05]  /*10620*/  BRA `(.L_x_464) ;  /* 0xfffffff4007c7947 */ /* 0x000fea000383ffff */
.L_x_442:
[----:B0-----:R0:W1:Y:S02]  /*10630*/  SYNCS.PHASECHK.TRANS64.TRYWAIT P0, [R6+URZ], R3 ;  /* 0x00000003060075a7 */ /* 0x001064000800017f */
[----:B-1----:R-:W-:Y:S05]  /*10640*/  @!P0 NANOSLEEP.SYNCS 0x989680 ;  /* 0x009896800000895d */ /* 0x002fea0003900000 */
[----:B------:R-:W1:Y:S02]  /*10650*/  @!P0 SYNCS.PHASECHK.TRANS64 P0, [R6+URZ], R3 ;  /* 0x00000003060085a7 */ /* 0x000e64000800007f */
[----:B-1----:R-:W-:Y:S05]  /*10660*/  @!P0 BRA `(.L_x_442) ;  /* 0xfffffffc00f08947 */ /* 0x002fea000383ffff */
[----:B------:R-:W-:Y:S05]  /*10670*/  BRA `(.L_x_465) ;  /* 0xfffffff4008c7947 */ /* 0x000fea000383ffff */
.L_x_443:
[----:B0-----:R0:W1:Y:S02]  /*10680*/  SYNCS.PHASECHK.TRANS64.TRYWAIT P0, [R7+URZ], R4 ;  /* 0x00000004070075a7 */ /* 0x001064000800017f */
[----:B-1----:R-:W-:Y:S05]  /*10690*/  @!P0 NANOSLEEP.SYNCS 0x989680 ;  /* 0x009896800000895d */ /* 0x002fea0003900000 */
[----:B------:R-:W1:Y:S02]  /*106a0*/  @!P0 SYNCS.PHASECHK.TRANS64 P0, [R7+URZ], R4 ;  /* 0x00000004070085a7 */ /* 0x000e64000800007f */
[----:B-1----:R-:W-:Y:S05]  /*106b0*/  @!P0 BRA `(.L_x_443) ;  /* 0xfffffffc00f08947 */ /* 0x002fea000383ffff */
[----:B------:R-:W-:Y:S05]  /*106c0*/  BRA `(.L_x_466) ;  /* 0xfffffff4009c7947 */ /* 0x000fea000383ffff */
.L_x_444:
[----:B0-----:R0:W1:Y:S02]  /*106d0*/  SYNCS.PHASECHK.TRANS64.TRYWAIT P0, [R6+URZ], R3 ;  /* 0x00000003060075a7 */ /* 0x001064000800017f */
[----:B-1----:R-:W-:Y:S05]  /*106e0*/  @!P0 NANOSLEEP.SYNCS 0x989680 ;  /* 0x009896800000895d */ /* 0x002fea0003900000 */
[----:B------:R-:W1:Y:S02]  /*106f0*/  @!P0 SYNCS.PHASECHK.TRANS64 P0, [R6+URZ], R3 ;  /* 0x00000003060085a7 */ /* 0x000e64000800007f */
[----:B-1----:R-:W-:Y:S05]  /*10700*/  @!P0 BRA `(.L_x_444) ;  /* 0xfffffffc00f08947 */ /* 0x002fea000383ffff */
[----:B------:R-:W-:Y:S05]  /*10710*/  BRA `(.L_x_467) ;  /* 0xfffffff400ac7947 */ /* 0x000fea000383ffff */
.L_x_445:
[----:B0-----:R0:W1:Y:S02]  /*10720*/  SYNCS.PHASECHK.TRANS64.TRYWAIT P0, [R7+URZ], R4 ;  /* 0x00000004070075a7 */ /* 0x001064000800017f */
[----:B-1----:R-:W-:Y:S05]  /*10730*/  @!P0 NANOSLEEP.SYNCS 0x989680 ;  /* 0x009896800000895d */ /* 0x002fea0003900000 */
[----:B------:R-:W1:Y:S02]  /*10740*/  @!P0 SYNCS.PHASECHK.TRANS64 P0, [R7+URZ], R4 ;  /* 0x00000004070085a7 */ /* 0x000e64000800007f */
[----:B-1----:R-:W-:Y:S05]  /*10750*/  @!P0 BRA `(.L_x_445) ;  /* 0xfffffffc00f08947 */ /* 0x002fea000383ffff */
[----:B------:R-:W-:Y:S05]  /*10760*/  BRA `(.L_x_468) ;  /* 0xfffffff400bc7947 */ /* 0x000fea000383ffff */
.L_x_446:
[----:B0-----:R0:W1:Y:S02]  /*10770*/  SYNCS.PHASECHK.TRANS64.TRYWAIT P0, [R6+URZ], R3 ;  /* 0x00000003060075a7 */ /* 0x001064000800017f */
[----:B-1----:R-:W-:Y:S05]  /*10780*/  @!P0 NANOSLEEP.SYNCS 0x989680 ;  /* 0x009896800000895d */ /* 0x002fea0003900000 */
[----:B------:R-:W1:Y:S02]  /*10790*/  @!P0 SYNCS.PHASECHK.TRANS64 P0, [R6+URZ], R3 ;  /* 0x00000003060085a7 */ /* 0x000e64000800007f */
[----:B-1----:R-:W-:Y:S05]  /*107a0*/  @!P0 BRA `(.L_x_446) ;  /* 0xfffffffc00f08947 */ /* 0x002fea000383ffff */
[----:B------:R-:W-:Y:S05]  /*107b0*/  BRA `(.L_x_469) ;  /* 0xfffffff400cc7947 */ /* 0x000fea000383ffff */
.L_x_447:
[----:B0-----:R0:W1:Y:S02]  /*107c0*/  SYNCS.PHASECHK.TRANS64.TRYWAIT P0, [R7+URZ], R4 ;  /* 0x00000004070075a7 */ /* 0x001064000800017f */
[----:B-1----:R-:W-:Y:S05]  /*107d0*/  @!P0 NANOSLEEP.SYNCS 0x989680 ;  /* 0x009896800000895d */ /* 0x002fea0003900000 */
[----:B------:R-:W1:Y:S02]  /*107e0*/  @!P0 SYNCS.PHASECHK.TRANS64 P0, [R7+URZ], R4 ;  /* 0x00000004070085a7 */ /* 0x000e64000800007f */
[----:B-1----:R-:W-:Y:S05]  /*107f0*/  @!P0 BRA `(.L_x_447) ;  /* 0xfffffffc00f08947 */ /* 0x002fea000383ffff */
[----:B------:R-:W-:Y:S05]  /*10800*/  BRA `(.L_x_470) ;  /* 0xfffffff400dc7947 */ /* 0x000fea000383ffff */
.L_x_448:
[----:B0-----:R0:W1:Y:S02]  /*10810*/  SYNCS.PHASECHK.TRANS64.TRYWAIT P0, [R6+URZ], R3 ;  /* 0x00000003060075a7 */ /* 0x001064000800017f */
[----:B-1----:R-:W-:Y:S05]  /*10820*/  @!P0 NANOSLEEP.SYNCS 0x989680 ;  /* 0x009896800000895d */ /* 0x002fea0003900000 */
[----:B------:R-:W1:Y:S02]  /*10830*/  @!P0 SYNCS.PHASECHK.TRANS64 P0, [R6+URZ], R3 ;  /* 0x00000003060085a7 */ /* 0x000e64000800007f */
[----:B-1----:R-:W-:Y:S05]  /*10840*/  @!P0 BRA `(.L_x_448) ;  /* 0xfffffffc00f08947 */ /* 0x002fea000383ffff */
[----:B------:R-:W-:Y:S05]  /*10850*/  BRA `(.L_x_471) ;  /* 0xfffffff400ec7947 */ /* 0x000fea000383ffff */
.L_x_449:
[----:B0-----:R0:W1:Y:S02]  /*10860*/  SYNCS.PHASECHK.TRANS64.TRYWAIT P0, [R7+URZ], R4 ;  /* 0x00000004070075a7 */ /* 0x001064000800017f */
[----:B-1----:R-:W-:Y:S05]  /*10870*/  @!P0 NANOSLEEP.SYNCS 0x989680 ;  /* 0x009896800000895d */ /* 0x002fea0003900000 */
[----:B------:R-:W1:Y:S02]  /*10880*/  @!P0 SYNCS.PHASECHK.TRANS64 P0, [R7+URZ], R4 ;  /* 0x00000004070085a7 */ /* 0x000e64000800007f */
[----:B-1----:R-:W-:Y:S05]  /*10890*/  @!P0 BRA `(.L_x_449) ;  /* 0xfffffffc00f08947 */ /* 0x002fea000383ffff */
[----:B------:R-:W-:Y:S05]  /*108a0*/  BRA `(.L_x_472) ;  /* 0xfffffff400fc7947 */ /* 0x000fea000383ffff */
.L_x_450:
[----:B0-----:R0:W1:Y:S02]  /*108b0*/  SYNCS.PHASECHK.TRANS64.TRYWAIT P0, [R6+URZ], R3 ;  /* 0x00000003060075a7 */ /* 0x001064000800017f */
[----:B-1----:R-:W-:Y:S05]  /*108c0*/  @!P0 NANOSLEEP.SYNCS 0x989680 ;  /* 0x009896800000895d */ /* 0x002fea0003900000 */
[----:B------:R-:W1:Y:S02]  /*108d0*/  @!P0 SYNCS.PHASECHK.TRANS64 P0, [R6+URZ], R3 ;  /* 0x00000003060085a7 */ /* 0x000e64000800007f */
[----:B-1----:R-:W-:Y:S05]  /*108e0*/  @!P0 BRA `(.L_x_450) ;  /* 0xfffffffc00f08947 */ /* 0x002fea000383ffff */
[----:B------:R-:W-:Y:S05]  /*108f0*/  BRA `(.L_x_473) ;  /* 0xfffffff8000c7947 */ /* 0x000fea000383ffff */
.L_x_451:
[----:B0-----:R0:W1:Y:S02]  /*10900*/  SYNCS.PHASECHK.TRANS64.TRYWAIT P0, [R7+URZ], R4 ;  /* 0x00000004070075a7 */ /* 0x001064000800017f */
[----:B-1----:R-:W-:Y:S05]  /*10910*/  @!P0 NANOSLEEP.SYNCS 0x989680 ;  /* 0x009896800000895d */ /* 0x002fea0003900000 */
[----:B------:R-:W1:Y:S02]  /*10920*/  @!P0 SYNCS.PHASECHK.TRANS64 P0, [R7+URZ], R4 ;  /* 0x00000004070085a7 */ /* 0x000e64000800007f */
[----:B-1----:R-:W-:Y:S05]  /*10930*/  @!P0 BRA `(.L_x_451) ;  /* 0xfffffffc00f08947 */ /* 0x002fea000383ffff */
[----:B------:R-:W-:Y:S05]  /*10940*/  BRA `(.L_x_474) ;  /* 0xfffffff8001c7947 */ /* 0x000fea000383ffff */
.L_x_452:
[----:B0-----:R0:W1:Y:S02]  /*10950*/  SYNCS.PHASECHK.TRANS64.TRYWAIT P0, [R6+URZ], R3 ;  /* 0x00000003060075a7 */ /* 0x001064000800017f */
[----:B-1----:R-:W-:Y:S05]  /*10960*/  @!P0 NANOSLEEP.SYNCS 0x989680 ;  /* 0x009896800000895d */ /* 0x002fea0003900000 */
[----:B------:R-:W1:Y:S02]  /*10970*/  @!P0 SYNCS.PHASECHK.TRANS64 P0, [R6+URZ], R3 ;  /* 0x00000003060085a7 */ /* 0x000e64000800007f */
[----:B-1----:R-:W-:Y:S05]  /*10980*/  @!P0 BRA `(.L_x_452) ;  /* 0xfffffffc00f08947 */ /* 0x002fea000383ffff */
[----:B------:R-:W-:Y:S05]  /*10990*/  BRA `(.L_x_475) ;  /* 0xfffffff8002c7947 */ /* 0x000fea000383ffff */
.L_x_453:
[----:B-1----:R1:W2:Y:S02]  /*109a0*/  SYNCS.PHASECHK.TRANS64.TRYWAIT P0, [R7+URZ], R4 ;  /* 0x00000004070075a7 */ /* 0x0022a4000800017f */
[----:B--2---:R-:W-:Y:S05]  /*109b0*/  @!P0 NANOSLEEP.SYNCS 0x989680 ;  /* 0x009896800000895d */ /* 0x004fea0003900000 */
[----:B------:R-:W2:Y:S02]  /*109c0*/  @!P0 SYNCS.PHASECHK.TRANS64 P0, [R7+URZ], R4 ;  /* 0x00000004070085a7 */ /* 0x000ea4000800007f */
[----:B--2---:R-:W-:Y:S05]  /*109d0*/  @!P0 BRA `(.L_x_453) ;  /* 0xfffffffc00f08947 */ /* 0x004fea000383ffff */
[----:B------:R-:W-:Y:S05]  /*109e0*/  BRA `(.L_x_476) ;  /* 0xfffffff800347947 */ /* 0x000fea000383ffff */
.L_x_477:
[----:B------:R-:W-:-:S00]  /*109f0*/  BRA `(.L_x_477) ;  /* 0xfffffffc00fc7947 */ /* 0x000fc0000383ffff */
[----:B------:R-:W-:-:S00]  /*10a00*/  NOP ;  /* 0x0000000000007918 */ /* 0x000fc00000000000 */
[----:B------:R-:W-:-:S00]  /*10a10*/  NOP ;  /* 0x0000000000007918 */ /* 0x000fc00000000000 */
[----:B------:R-:W-:-:S00]  /*10a20*/  NOP ;  /* 0x0000000000007918 */ /* 0x000fc00000000000 */
[----:B------:R-:W-:-:S00]  /*10a30*/  NOP ;  /* 0x0000000000007918 */ /* 0x000fc00000000000 */
[----:B------:R-:W-:-:S00]  /*10a40*/  NOP ;  /* 0x0000000000007918 */ /* 0x000fc00000000000 */
[----:B------:R-:W-:-:S00]  /*10a50*/  NOP ;  /* 0x0000000000007918 */ /* 0x000fc00000000000 */
[----:B------:R-:W-:-:S00]  /*10a60*/  NOP ;  /* 0x0000000000007918 */ /* 0x000fc00000000000 */
[----:B------:R-:W-:-:S00]  /*10a70*/  NOP ;  /* 0x0000000000007918 */ /* 0x000fc00000000000 */
.L_x_478:


//--------------------- .nv.global.init           --------------------------
	.section	.nv.global.init,"aw",@progbits
.nv.global.init:
	.type		$str$22,@object
	.size		$str$22,($str$23 - $str$22)
$str$22:
        /*0000*/ 	.byte	0x6b, 0x5f, 0x74, 0x69, 0x6c, 0x65, 0x5f, 0x63, 0x6f, 0x75, 0x6e, 0x74, 0x20, 0x3e, 0x3d, 0x20
        /*0010*/ 	.byte	0x31, 0x00
	.type		$str$23,@object
	.size		$str$23,(__unnamed_1 - $str$23)
$str$23:
        /*0012*/ 	.byte	0x2f, 0x74, 0x6d, 0x70, 0x2f, 0x63, 0x75, 0x74, 0x6c, 0x61, 0x73, 0x73, 0x5f, 0x73, 0x77, 0x65
        /*0022*/ 	.byte	0x65, 0x70, 0x5f, 0x73, 0x72, 0x63, 0x2f, 0x69, 0x6e, 0x63, 0x6c, 0x75, 0x64, 0x65, 0x2f, 0x63
        /*0032*/ 	.byte	0x75, 0x74, 0x6c, 0x61, 0x73, 0x73, 0x2f, 0x67, 0x65, 0x6d, 0x6d, 0x2f, 0x63, 0x6f, 0x6c, 0x6c
        /*0042*/ 	.byte	0x65, 0x63, 0x74, 0x69, 0x76, 0x65, 0x2f, 0x73, 0x6d, 0x39, 0x30, 0x5f, 0x6d, 0x6d, 0x61, 0x5f
        /*0052*/ 	.byte	0x74, 0x6d, 0x61, 0x5f, 0x67, 0x6d, 0x6d, 0x61, 0x5f, 0x73, 0x73, 0x5f, 0x77, 0x61, 0x72, 0x70
        /*0062*/ 	.byte	0x73, 0x70, 0x65, 0x63, 0x69, 0x61, 0x6c, 0x69, 0x7a, 0x65, 0x64, 0x2e, 0x68, 0x70, 0x70, 0x00
	.type		__unnamed_1,@object
	.size		__unnamed_1,(.L_0 - __unnamed_1)
__unnamed_1:
        /*0072*/ 	.byte	0x76, 0x6f, 0x69, 0x64, 0x20, 0x63, 0x75, 0x74, 0x6c, 0x61, 0x73, 0x73, 0x3a, 0x3a, 0x67, 0x65
        /* <DEDUP_REMOVED lines=180> */
        /*0bc2*/ 	.byte	0x65, 0x6e, 0x74, 0x69, 0x74, 0x79, 0x5d, 0x00
.L_0:


//--------------------- .nv.shared._ZN7cutlass13device_kernelINS_4gemm6kernel13GemmUniversalIN4cute5tupleIJiiiiEEENS1_10collective13CollectiveMmaINS1_34MainloopSm90TmaGmmaWarpSpecializedILi16ENS5_IJNS4_1CILi2EEENSA_ILi1EEESC_EEENS1_35KernelTmaWarpSpecializedCooperativeEEENS5_IJNSA_ILi256EEENSA_ILi192EEENSA_ILi16EEEEEENS_6half_tENS5_IJlSC_lEEESK_SL_NS4_8TiledMMAINS4_8MMA_AtomIJNS4_4SM904GMMA26MMA_64x192x16_F32F16F16_SSILNSP_5MajorE0ELSR_0ELNSP_7ScaleInE1ELSS_1EEEEEENS4_6LayoutISD_NS5_IJSC_NSA_ILi0EEESW_EEEEENS5_IJNS4_10UnderscoreESZ_SZ_EEEEENS4_13SM90_TMA_LOADENS4_14ComposedLayoutINS4_7SwizzleILi1ELi4ELi3EEENS4_18smem_ptr_flag_bitsILi16EEENSV_INS5_IJNSA_ILi8EEESI_EEENS5_IJSI_SC_EEEEEEEvNS4_8identityENS4_23SM90_TMA_LOAD_MULTICASTES1C_vS1D_EENS_8epilogue10collective6detail29Sm90TmaWarpSpecializedAdapterINS1H_15DefaultEpilogueISK_SL_SL_NS1G_6thread17LinearCombinationISK_Li1EffLNS1L_9ScaleType4KindE0ELNS_15FloatRoundStyleE2ESK_EENS1_15EpilogueDefaultEEEEEvvEEEEvNT_6ParamsE --------------------------
	.section	.nv.shared._ZN7cutlass13device_kernelINS_4gemm6kernel13GemmUniversalIN4cute5tupleIJiiiiEEENS1_10collective13CollectiveMmaINS1_34MainloopSm90TmaGmmaWarpSpecializedILi16ENS5_IJNS4_1CILi2EEENSA_ILi1EEESC_EEENS1_35KernelTmaWarpSpecializedCooperativeEEENS5_IJNSA_ILi256EEENSA_ILi192EEENSA_ILi16EEEEEENS_6half_tENS5_IJlSC_lEEESK_SL_NS4_8TiledMMAINS4_8MMA_AtomIJNS4_4SM904GMMA26MMA_64x192x16_F32F16F16_SSILNSP_5MajorE0ELSR_0ELNSP_7ScaleInE1ELSS_1EEEEEENS4_6LayoutISD_NS5_IJSC_NSA_ILi0EEESW_EEEEENS5_IJNS4_10UnderscoreESZ_SZ_EEEEENS4_13SM90_TMA_LOADENS4_14ComposedLayoutINS4_7SwizzleILi1ELi4ELi3EEENS4_18smem_ptr_flag_bitsILi16EEENSV_INS5_IJNSA_ILi8EEESI_EEENS5_IJSI_SC_EEEEEEEvNS4_8identityENS4_23SM90_TMA_LOAD_MULTICASTES1C_vS1D_EENS_8epilogue10collective6detail29Sm90TmaWarpSpecializedAdapterINS1H_15DefaultEpilogueISK_SL_SL_NS1G_6thread17LinearCombinationISK_Li1EffLNS1L_9ScaleType4KindE0ELNS_15FloatRoundStyleE2ESK_EENS1_15EpilogueDefaultEEEEEvvEEEEvNT_6ParamsE,"aw",@nobits
	.sectionflags	@""
	.align	16
	.zero		1024


//--------------------- .nv.shared.reserved.0     --------------------------
	.section	.nv.shared.reserved.0,"aw",@nobits
	.weak		__nv_reservedSMEM_offset_0_alias
	.size		__nv_reservedSMEM_offset_0_alias, 0, 0
	.other		__nv_reservedSMEM_offset_0_alias,@"STO_CUDA_RESERVED_SHARED STV_DEFAULT"
__nv_reservedSMEM_offset_0_alias:
	.zero		0


//--------------------- .nv.global                --------------------------
	.section	.nv.global,"aw",@nobits
.nv.global:
	.type		_ZN40_INTERNAL_b9361509_4_k_cu_6ec21609_189184cute1_E,@object
	.size		_ZN40_INTERNAL_b9361509_4_k_cu_6ec21609_189184cute1_E,(_ZN40_INTERNAL_b9361509_4_k_cu_6ec21609_189184cuda3std3__45__cpo6cbeginE - _ZN40_INTERNAL_b9361509_4_k_cu_6ec21609_189184cute1_E)
_ZN40_INTERNAL_b9361509_4_k_cu_6ec21609_189184cute1_E:
	.zero		1
	.type		_ZN40_INTERNAL_b9361509_4_k_cu_6ec21609_189184cuda3std3__45__cpo6cbeginE,@object
	.size		_ZN40_INTERNAL_b9361509_4_k_cu_6ec21609_189184cuda3std3__45__cpo6cbeginE,(_ZN40_INTERNAL_b9361509_4_k_cu_6ec21609_189184cuda3std3__48in_placeE - _ZN40_INTERNAL_b9361509_4_k_cu_6ec21609_189184cuda3std3__45__cpo6cbeginE)
_ZN40_INTERNAL_b9361509_4_k_cu_6ec21609_189184cuda3std3__45__cpo6cbeginE:
	.zero		1
	.type		_ZN40_INTERNAL_b9361509_4_k_cu_6ec21609_189184cuda3std3__48in_placeE,@object
	.size		_ZN40_INTERNAL_b9361509_4_k_cu_6ec21609_189184cuda3std3__48in_placeE,(_ZN40_INTERNAL_b9361509_4_k_cu_6ec21609_189184cuda3std6ranges3__45__cpo9iter_moveE - _ZN40_INTERNAL_b9361509_4_k_cu_6ec21609_189184cuda3std3__48in_placeE)
_ZN40_INTERNAL_b9361509_4_k_cu_6ec21609_189184cuda3std3__48in_placeE:
	.zero		1
	.type		_ZN40_INTERNAL_b9361509_4_k_cu_6ec21609_189184cuda3std6ranges3__45__cpo9iter_moveE,@object
	.size		_ZN40_INTERNAL_b9361509_4_k_cu_6ec21609_189184cuda3std6ranges3__45__cpo9iter_moveE,(_ZN40_INTERNAL_b9361509_4_k_cu_6ec21609_189184cuda3std3__45__cpo5beginE - _ZN40_INTERNAL_b9361509_4_k_cu_6ec21609_189184cuda3std6ranges3__45__cpo9iter_moveE)
_ZN40_INTERNAL_b9361509_4_k_cu_6ec21609_189184cuda3std6ranges3__45__cpo9iter_moveE:
	.zero		1
	.type		_ZN40_INTERNAL_b9361509_4_k_cu_6ec21609_189184cuda3std3__45__cpo5beginE,@object
	.size		_ZN40_INTERNAL_b9361509_4_k_cu_6ec21609_189184cuda3std3__45__cpo5beginE,(_ZN40_INTERNAL_b9361509_4_k_cu_6ec21609_189184cuda3std3__442_GLOBAL__N__b9361509_4_k_cu_6ec21609_189186ignoreE - _ZN40_INTERNAL_b9361509_4_k_cu_6ec21609_189184cuda3std3__45__cpo5beginE)
_ZN40_INTERNAL_b9361509_4_k_cu_6ec21609_189184cuda3std3__45__cpo5beginE:
	.zero		1
	.type		_ZN40_INTERNAL_b9361509_4_k_cu_6ec21609_189184cuda3std3__442_GLOBAL__N__b9361509_4_k_cu_6ec21609_189186ignoreE,@object
	.size		_ZN40_INTERNAL_b9361509_4_k_cu_6ec21609_189184cuda3std3__442_GLOBAL__N__b9361509_4_k_cu_6ec21609_189186ignoreE,(_ZN40_INTERNAL_b9361509_4_k_cu_6ec21609_189184cute7productE - _ZN40_INTERNAL_b9361509_4_k_cu_6ec21609_189184cuda3std3__442_GLOBAL__N__b9361509_4_k_cu_6ec21609_189186ignoreE)
_ZN40_INTERNAL_b9361509_4_k_cu_6ec21609_189184cuda3std3__442_GLOBAL__N__b9361509_4_k_cu_6ec21609_189186ignoreE:
	.zero		1
	.type		_ZN40_INTERNAL_b9361509_4_k_cu_6ec21609_189184cute7productE,@object
	.size		_ZN40_INTERNAL_b9361509_4_k_cu_6ec21609_189184cute7productE,(_ZN40_INTERNAL_b9361509_4_k_cu_6ec21609_189184cuda3std3__45__cpo3endE - _ZN40_INTERNAL_b9361509_4_k_cu_6ec21609_189184cute7productE)
_ZN40_INTERNAL_b9361509_4_k_cu_6ec21609_189184cute7productE:
	.zero		1
	.type		_ZN40_INTERNAL_b9361509_4_k_cu_6ec21609_189184cuda3std3__45__cpo3endE,@object
	.size		_ZN40_INTERNAL_b9361509_4_k_cu_6ec21609_189184cuda3std3__45__cpo3endE,(_ZN40_INTERNAL_b9361509_4_k_cu_6ec21609_189184cuda3std3__419piecewise_constructE - _ZN40_INTERNAL_b9361509_4_k_cu_6ec21609_189184cuda3std3__45__cpo3endE)
_ZN40_INTERNAL_b9361509_4_k_cu_6ec21609_189184cuda3std3__45__cpo3endE:
	.zero		1
	.type		_ZN40_INTERNAL_b9361509_4_k_cu_6ec21609_189184cuda3std3__419piecewise_constructE,@object
	.size		_ZN40_INTERNAL_b9361509_4_k_cu_6ec21609_189184cuda3std3__419piecewise_constructE,(_ZN40_INTERNAL_b9361509_4_k_cu_6ec21609_189184cuda3std3__45__cpo4cendE - _ZN40_INTERNAL_b9361509_4_k_cu_6ec21609_189184cuda3std3__419piecewise_constructE)
_ZN40_INTERNAL_b9361509_4_k_cu_6ec21609_189184cuda3std3__419piecewise_constructE:
	.zero		1
	.type		_ZN40_INTERNAL_b9361509_4_k_cu_6ec21609_189184cuda3std3__45__cpo4cendE,@object
	.size		_ZN40_INTERNAL_b9361509_4_k_cu_6ec21609_189184cuda3std3__45__cpo4cendE,(_ZN40_INTERNAL_b9361509_4_k_cu_6ec21609_189184cuda3std6ranges3__45__cpo4swapE - _ZN40_INTERNAL_b9361509_4_k_cu_6ec21609_189184cuda3std3__45__cpo4cendE)
_ZN40_INTERNAL_b9361509_4_k_cu_6ec21609_189184cuda3std3__45__cpo4cendE:
	.zero		1
	.type		_ZN40_INTERNAL_b9361509_4_k_cu_6ec21609_189184cuda3std6ranges3__45__cpo4swapE,@object
	.size		_ZN40_INTERNAL_b9361509_4_k_cu_6ec21609_189184cuda3std6ranges3__45__cpo4swapE,(.L_8 - _ZN40_INTERNAL_b9361509_4_k_cu_6ec21609_189184cuda3std6ranges3__45__cpo4swapE)
_ZN40_INTERNAL_b9361509_4_k_cu_6ec21609_189184cuda3std6ranges3__45__cpo4swapE:
	.zero		1
.L_8:


//--------------------- .nv.constant0._ZN7cutlass13device_kernelINS_4gemm6kernel13GemmUniversalIN4cute5tupleIJiiiiEEENS1_10collective13CollectiveMmaINS1_34MainloopSm90TmaGmmaWarpSpecializedILi16ENS5_IJNS4_1CILi2EEENSA_ILi1EEESC_EEENS1_35KernelTmaWarpSpecializedCooperativeEEENS5_IJNSA_ILi256EEENSA_ILi192EEENSA_ILi16EEEEEENS_6half_tENS5_IJlSC_lEEESK_SL_NS4_8TiledMMAINS4_8MMA_AtomIJNS4_4SM904GMMA26MMA_64x192x16_F32F16F16_SSILNSP_5MajorE0ELSR_0ELNSP_7ScaleInE1ELSS_1EEEEEENS4_6LayoutISD_NS5_IJSC_NSA_ILi0EEESW_EEEEENS5_IJNS4_10UnderscoreESZ_SZ_EEEEENS4_13SM90_TMA_LOADENS4_14ComposedLayoutINS4_7SwizzleILi1ELi4ELi3EEENS4_18smem_ptr_flag_bitsILi16EEENSV_INS5_IJNSA_ILi8EEESI_EEENS5_IJSI_SC_EEEEEEEvNS4_8identityENS4_23SM90_TMA_LOAD_MULTICASTES1C_vS1D_EENS_8epilogue10collective6detail29Sm90TmaWarpSpecializedAdapterINS1H_15DefaultEpilogueISK_SL_SL_NS1G_6thread17LinearCombinationISK_Li1EffLNS1L_9ScaleType4KindE0ELNS_15FloatRoundStyleE2ESK_EENS1_15EpilogueDefaultEEEEEvvEEEEvNT_6ParamsE --------------------------
	.section	.nv.constant0._ZN7cutlass13device_kernelINS_4gemm6kernel13GemmUniversalIN4cute5tupleIJiiiiEEENS1_10collective13CollectiveMmaINS1_34MainloopSm90TmaGmmaWarpSpecializedILi16ENS5_IJNS4_1CILi2EEENSA_ILi1EEESC_EEENS1_35KernelTmaWarpSpecializedCooperativeEEENS5_IJNSA_ILi256EEENSA_ILi192EEENSA_ILi16EEEEEENS_6half_tENS5_IJlSC_lEEESK_SL_NS4_8TiledMMAINS4_8MMA_AtomIJNS4_4SM904GMMA26MMA_64x192x16_F32F16F16_SSILNSP_5MajorE0ELSR_0ELNSP_7ScaleInE1ELSS_1EEEEEENS4_6LayoutISD_NS5_IJSC_NSA_ILi0EEESW_EEEEENS5_IJNS4_10UnderscoreESZ_SZ_EEEEENS4_13SM90_TMA_LOADENS4_14ComposedLayoutINS4_7SwizzleILi1ELi4ELi3EEENS4_18smem_ptr_flag_bitsILi16EEENSV_INS5_IJNSA_ILi8EEESI_EEENS5_IJSI_SC_EEEEEEEvNS4_8identityENS4_23SM90_TMA_LOAD_MULTICASTES1C_vS1D_EENS_8epilogue10collective6detail29Sm90TmaWarpSpecializedAdapterINS1H_15DefaultEpilogueISK_SL_SL_NS1G_6thread17LinearCombinationISK_Li1EffLNS1L_9ScaleType4KindE0ELNS_15FloatRoundStyleE2ESK_EENS1_15EpilogueDefaultEEEEEvvEEEEvNT_6ParamsE,"a",@progbits
	.sectionflags	@""
	.align	4
.nv.constant0._ZN7cutlass13device_kernelINS_4gemm6kernel13GemmUniversalIN4cute5tupleIJiiiiEEENS1_10collective13CollectiveMmaINS1_34MainloopSm90TmaGmmaWarpSpecializedILi16ENS5_IJNS4_1CILi2EEENSA_ILi1EEESC_EEENS1_35KernelTmaWarpSpecializedCooperativeEEENS5_IJNSA_ILi256EEENSA_ILi192EEENSA_ILi16EEEEEENS_6half_tENS5_IJlSC_lEEESK_SL_NS4_8TiledMMAINS4_8MMA_AtomIJNS4_4SM904GMMA26MMA_64x192x16_F32F16F16_SSILNSP_5MajorE0ELSR_0ELNSP_7ScaleInE1ELSS_1EEEEEENS4_6LayoutISD_NS5_IJSC_NSA_ILi0EEESW_EEEEENS5_IJNS4_10UnderscoreESZ_SZ_EEEEENS4_13SM90_TMA_LOADENS4_14ComposedLayoutINS4_7SwizzleILi1ELi4ELi3EEENS4_18smem_ptr_flag_bitsILi16EEENSV_INS5_IJNSA_ILi8EEESI_EEENS5_IJSI_SC_EEEEEEEvNS4_8identityENS4_23SM90_TMA_LOAD_MULTICASTES1C_vS1D_EENS_8epilogue10collective6detail29Sm90TmaWarpSpecializedAdapterINS1H_15DefaultEpilogueISK_SL_SL_NS1G_6thread17LinearCombinationISK_Li1EffLNS1L_9ScaleType4KindE0ELNS_15FloatRoundStyleE2ESK_EENS1_15EpilogueDefaultEEEEEvvEEEEvNT_6ParamsE:
	.zero		1664


//--------------------- SYMBOLS --------------------------

	.type		.nv.reservedSmem.offset0,@object
	.size		.nv.reservedSmem.offset0,0x4
	.type		__assertfail,@function
